//
// Generated by NVIDIA NVVM Compiler
//
// Compiler Build ID: CL-36424714
// Cuda compilation tools, release 13.0, V13.0.88
// Based on NVVM 20.0.0
//

.version 9.0
.target sm_100
.address_size 64

	// .globl	_Z19top_k_gpu_kernel3_1PfiiS_
.extern .shared .align 16 .b8 shared_buffer[];

.visible .entry _Z19top_k_gpu_kernel3_1PfiiS_(
	.param .u64 .ptr .align 1 _Z19top_k_gpu_kernel3_1PfiiS__param_0,
	.param .u32 _Z19top_k_gpu_kernel3_1PfiiS__param_1,
	.param .u32 _Z19top_k_gpu_kernel3_1PfiiS__param_2,
	.param .u64 .ptr .align 1 _Z19top_k_gpu_kernel3_1PfiiS__param_3
)
{
	.reg .pred 	%p<36>;
	.reg .b32 	%r<105>;
	.reg .b32 	%f<28>;
	.reg .b64 	%rd<18>;

	ld.param.u64 	%rd3, [_Z19top_k_gpu_kernel3_1PfiiS__param_0];
	ld.param.u32 	%r50, [_Z19top_k_gpu_kernel3_1PfiiS__param_1];
	ld.param.u32 	%r51, [_Z19top_k_gpu_kernel3_1PfiiS__param_2];
	cvta.to.global.u64 	%rd1, %rd3;
	mov.u32 	%r1, %tid.x;
	mul.lo.s32 	%r52, %r51, %r1;
	shl.b32 	%r53, %r52, 2;
	mov.u32 	%r54, shared_buffer;
	add.s32 	%r2, %r54, %r53;
	mov.u32 	%r55, %ctaid.x;
	mov.u32 	%r95, %ntid.x;
	mul.lo.s32 	%r4, %r55, %r95;
	mov.u32 	%r56, %nctaid.x;
	mul.lo.s32 	%r5, %r56, %r95;
	mul.lo.s32 	%r6, %r51, %r4;
	setp.lt.s32 	%p1, %r51, 1;
	@%p1 bra 	$L__BB0_9;
	add.s32 	%r90, %r6, %r1;
	mov.b32 	%r89, 0;
$L__BB0_2:
	shl.b32 	%r58, %r89, 2;
	add.s32 	%r59, %r2, %r58;
	mov.b32 	%r60, -831624408;
	st.shared.u32 	[%r59], %r60;
	mul.wide.s32 	%rd4, %r90, 4;
	add.s64 	%rd5, %rd1, %rd4;
	ld.global.f32 	%f1, [%rd5];
	setp.lt.f32 	%p2, %f1, 0fCE6E6B28;
	@%p2 bra 	$L__BB0_8;
	setp.eq.s32 	%p3, %r89, 0;
	@%p3 bra 	$L__BB0_7;
	mov.u32 	%r91, %r89;
$L__BB0_5:
	shl.b32 	%r61, %r91, 2;
	add.s32 	%r11, %r2, %r61;
	ld.shared.f32 	%f2, [%r11+-4];
	setp.leu.f32 	%p4, %f1, %f2;
	@%p4 bra 	$L__BB0_50;
	add.s32 	%r12, %r91, -1;
	st.shared.f32 	[%r11], %f2;
	setp.gt.s32 	%p5, %r91, 1;
	mov.u32 	%r91, %r12;
	@%p5 bra 	$L__BB0_5;
$L__BB0_7:
	st.shared.f32 	[%r2], %f1;
$L__BB0_8:
	add.s32 	%r89, %r89, 1;
	add.s32 	%r90, %r90, %r95;
	setp.ne.s32 	%p6, %r89, %r51;
	@%p6 bra 	$L__BB0_2;
$L__BB0_9:
	add.s32 	%r62, %r4, %r1;
	mad.lo.s32 	%r92, %r51, %r5, %r62;
	setp.ge.s32 	%p7, %r92, %r50;
	shl.b32 	%r63, %r51, 2;
	add.s32 	%r16, %r2, %r63;
	@%p7 bra 	$L__BB0_22;
	setp.gt.s32 	%p8, %r51, 1;
	@%p8 bra 	$L__BB0_11;
	bra.uni 	$L__BB0_19;
$L__BB0_11:
	add.s32 	%r17, %r51, -2;
$L__BB0_12:
	mul.wide.s32 	%rd8, %r92, 4;
	add.s64 	%rd9, %rd1, %rd8;
	ld.global.f32 	%f3, [%rd9];
	ld.shared.f32 	%f10, [%r16+-4];
	setp.lt.f32 	%p11, %f3, %f10;
	@%p11 bra 	$L__BB0_16;
	mov.u32 	%r93, %r17;
$L__BB0_14:
	shl.b32 	%r64, %r93, 2;
	add.s32 	%r20, %r2, %r64;
	ld.shared.f32 	%f4, [%r20];
	setp.gt.f32 	%p12, %f3, %f4;
	@%p12 bra 	$L__BB0_17;
	st.shared.f32 	[%r20+4], %f3;
$L__BB0_16:
	add.s32 	%r92, %r92, %r5;
	setp.lt.s32 	%p14, %r92, %r50;
	@%p14 bra 	$L__BB0_12;
	bra.uni 	$L__BB0_22;
$L__BB0_17:
	st.shared.f32 	[%r20+4], %f4;
	add.s32 	%r21, %r93, -1;
	setp.gt.s32 	%p13, %r93, 0;
	mov.u32 	%r93, %r21;
	@%p13 bra 	$L__BB0_14;
	st.shared.f32 	[%r2], %f3;
	bra.uni 	$L__BB0_16;
$L__BB0_19:
	mul.wide.s32 	%rd6, %r92, 4;
	add.s64 	%rd7, %rd1, %rd6;
	ld.global.f32 	%f5, [%rd7];
	ld.shared.f32 	%f9, [%r16+-4];
	setp.lt.f32 	%p9, %f5, %f9;
	@%p9 bra 	$L__BB0_21;
	st.shared.f32 	[%r2], %f5;
$L__BB0_21:
	add.s32 	%r92, %r92, %r5;
	setp.lt.s32 	%p10, %r92, %r50;
	@%p10 bra 	$L__BB0_19;
$L__BB0_22:
	bar.sync 	0;
	setp.lt.u32 	%p15, %r95, 2;
	@%p15 bra 	$L__BB0_37;
	shl.b32 	%r65, %r1, 2;
	add.s32 	%r66, %r65, 4;
	mad.lo.s32 	%r68, %r51, %r66, %r54;
	add.s32 	%r25, %r68, -4;
$L__BB0_24:
	mov.u32 	%r26, %r95;
	shr.u32 	%r95, %r26, 1;
	setp.ge.u32 	%p16, %r1, %r95;
	@%p16 bra 	$L__BB0_36;
	setp.lt.s32 	%p17, %r51, 1;
	mul.lo.s32 	%r28, %r95, %r51;
	@%p17 bra 	$L__BB0_36;
	setp.eq.s32 	%p18, %r51, 1;
	@%p18 bra 	$L__BB0_34;
	mov.b32 	%r96, 0;
$L__BB0_28:
	add.s32 	%r70, %r96, %r28;
	shl.b32 	%r71, %r70, 2;
	add.s32 	%r72, %r2, %r71;
	ld.shared.f32 	%f7, [%r72];
	ld.shared.f32 	%f11, [%r16+-4];
	setp.lt.f32 	%p19, %f7, %f11;
	@%p19 bra 	$L__BB0_33;
	mov.u32 	%r97, %r25;
	mov.u32 	%r98, %r51;
$L__BB0_30:
	add.s32 	%r32, %r97, -4;
	ld.shared.f32 	%f8, [%r97+-4];
	setp.leu.f32 	%p20, %f7, %f8;
	@%p20 bra 	$L__BB0_51;
	st.shared.f32 	[%r97], %f8;
	add.s32 	%r33, %r98, -1;
	add.s32 	%r73, %r98, -2;
	setp.gt.s32 	%p21, %r73, 0;
	mov.u32 	%r97, %r32;
	mov.u32 	%r98, %r33;
	@%p21 bra 	$L__BB0_30;
	st.shared.f32 	[%r2], %f7;
$L__BB0_33:
	add.s32 	%r96, %r96, 1;
	setp.ne.s32 	%p22, %r96, %r51;
	@%p22 bra 	$L__BB0_28;
	bra.uni 	$L__BB0_36;
$L__BB0_34:
	shl.b32 	%r74, %r28, 2;
	add.s32 	%r75, %r2, %r74;
	ld.shared.f32 	%f6, [%r75];
	ld.shared.f32 	%f12, [%r16+-4];
	setp.lt.f32 	%p23, %f6, %f12;
	@%p23 bra 	$L__BB0_36;
	st.shared.f32 	[%r2], %f6;
$L__BB0_36:
	bar.sync 	0;
	setp.gt.u32 	%p24, %r26, 3;
	@%p24 bra 	$L__BB0_24;
$L__BB0_37:
	setp.lt.s32 	%p25, %r51, 1;
	setp.ne.s32 	%p26, %r1, 0;
	or.pred  	%p27, %p26, %p25;
	@%p27 bra 	$L__BB0_49;
	and.b32  	%r35, %r51, 7;
	setp.lt.u32 	%p28, %r51, 8;
	mov.b32 	%r103, 0;
	@%p28 bra 	$L__BB0_41;
	and.b32  	%r103, %r51, 2147483640;
	neg.s32 	%r101, %r103;
	add.s32 	%r100, %r54, 16;
	add.s64 	%rd2, %rd1, 16;
	mov.u32 	%r99, %r6;
$L__BB0_40:
	.pragma "nounroll";
	mul.wide.s32 	%rd10, %r99, 4;
	add.s64 	%rd11, %rd2, %rd10;
	ld.shared.f32 	%f13, [%r100+-16];
	st.global.f32 	[%rd11+-16], %f13;
	ld.shared.f32 	%f14, [%r100+-12];
	st.global.f32 	[%rd11+-12], %f14;
	ld.shared.f32 	%f15, [%r100+-8];
	st.global.f32 	[%rd11+-8], %f15;
	ld.shared.f32 	%f16, [%r100+-4];
	st.global.f32 	[%rd11+-4], %f16;
	ld.shared.f32 	%f17, [%r100];
	st.global.f32 	[%rd11], %f17;
	ld.shared.f32 	%f18, [%r100+4];
	st.global.f32 	[%rd11+4], %f18;
	ld.shared.f32 	%f19, [%r100+8];
	st.global.f32 	[%rd11+8], %f19;
	ld.shared.f32 	%f20, [%r100+12];
	st.global.f32 	[%rd11+12], %f20;
	add.s32 	%r101, %r101, 8;
	add.s32 	%r100, %r100, 32;
	add.s32 	%r99, %r99, 8;
	setp.ne.s32 	%p29, %r101, 0;
	@%p29 bra 	$L__BB0_40;
$L__BB0_41:
	setp.eq.s32 	%p30, %r35, 0;
	@%p30 bra 	$L__BB0_49;
	and.b32  	%r45, %r51, 3;
	setp.lt.u32 	%p31, %r35, 4;
	@%p31 bra 	$L__BB0_44;
	shl.b32 	%r79, %r103, 2;
	add.s32 	%r80, %r2, %r79;
	ld.shared.f32 	%f21, [%r80];
	add.s32 	%r81, %r103, %r6;
	mul.wide.s32 	%rd12, %r81, 4;
	add.s64 	%rd13, %rd1, %rd12;
	st.global.f32 	[%rd13], %f21;
	ld.shared.f32 	%f22, [%r80+4];
	st.global.f32 	[%rd13+4], %f22;
	ld.shared.f32 	%f23, [%r80+8];
	st.global.f32 	[%rd13+8], %f23;
	ld.shared.f32 	%f24, [%r80+12];
	st.global.f32 	[%rd13+12], %f24;
	add.s32 	%r103, %r103, 4;
$L__BB0_44:
	setp.eq.s32 	%p32, %r45, 0;
	@%p32 bra 	$L__BB0_49;
	setp.eq.s32 	%p33, %r45, 1;
	@%p33 bra 	$L__BB0_47;
	shl.b32 	%r82, %r103, 2;
	add.s32 	%r83, %r2, %r82;
	ld.shared.f32 	%f25, [%r83];
	add.s32 	%r84, %r103, %r6;
	mul.wide.s32 	%rd14, %r84, 4;
	add.s64 	%rd15, %rd1, %rd14;
	st.global.f32 	[%rd15], %f25;
	ld.shared.f32 	%f26, [%r83+4];
	st.global.f32 	[%rd15+4], %f26;
	add.s32 	%r103, %r103, 2;
$L__BB0_47:
	and.b32  	%r85, %r51, 1;
	setp.eq.b32 	%p34, %r85, 1;
	not.pred 	%p35, %p34;
	@%p35 bra 	$L__BB0_49;
	shl.b32 	%r86, %r103, 2;
	add.s32 	%r87, %r2, %r86;
	ld.shared.f32 	%f27, [%r87];
	add.s32 	%r88, %r103, %r6;
	mul.wide.s32 	%rd16, %r88, 4;
	add.s64 	%rd17, %rd1, %rd16;
	st.global.f32 	[%rd17], %f27;
$L__BB0_49:
	ret;
$L__BB0_50:
	st.shared.f32 	[%r11], %f1;
	bra.uni 	$L__BB0_8;
$L__BB0_51:
	st.shared.f32 	[%r97], %f7;
	bra.uni 	$L__BB0_33;

}
	// .globl	_Z19top_k_gpu_kernel3_2PfiiiS_
.visible .entry _Z19top_k_gpu_kernel3_2PfiiiS_(
	.param .u64 .ptr .align 1 _Z19top_k_gpu_kernel3_2PfiiiS__param_0,
	.param .u32 _Z19top_k_gpu_kernel3_2PfiiiS__param_1,
	.param .u32 _Z19top_k_gpu_kernel3_2PfiiiS__param_2,
	.param .u32 _Z19top_k_gpu_kernel3_2PfiiiS__param_3,
	.param .u64 .ptr .align 1 _Z19top_k_gpu_kernel3_2PfiiiS__param_4
)
{
	.reg .pred 	%p<40>;
	.reg .b32 	%r<127>;
	.reg .b32 	%f<55>;
	.reg .b64 	%rd<39>;

	ld.param.u64 	%rd8, [_Z19top_k_gpu_kernel3_2PfiiiS__param_0];
	ld.param.u32 	%r58, [_Z19top_k_gpu_kernel3_2PfiiiS__param_1];
	ld.param.u32 	%r59, [_Z19top_k_gpu_kernel3_2PfiiiS__param_2];
	ld.param.u32 	%r60, [_Z19top_k_gpu_kernel3_2PfiiiS__param_3];
	ld.param.u64 	%rd9, [_Z19top_k_gpu_kernel3_2PfiiiS__param_4];
	cvta.to.global.u64 	%rd1, %rd8;
	cvta.to.global.u64 	%rd2, %rd9;
	mov.u32 	%r1, %tid.x;
	mul.lo.s32 	%r61, %r60, %r1;
	shl.b32 	%r62, %r61, 2;
	mov.u32 	%r63, shared_buffer;
	add.s32 	%r2, %r63, %r62;
	mov.u32 	%r64, %ctaid.x;
	mov.u32 	%r118, %ntid.x;
	mul.lo.s32 	%r4, %r64, %r118;
	add.s32 	%r5, %r4, %r1;
	mov.u32 	%r65, %nctaid.x;
	mul.lo.s32 	%r6, %r65, %r118;
	setp.lt.s32 	%p1, %r60, 1;
	@%p1 bra 	$L__BB1_13;
	mul.lo.s32 	%r7, %r59, %r5;
	and.b32  	%r8, %r60, 15;
	setp.lt.u32 	%p2, %r60, 16;
	mov.b32 	%r110, 0;
	@%p2 bra 	$L__BB1_4;
	and.b32  	%r110, %r60, 2147483632;
	mov.b32 	%r108, 0;
$L__BB1_3:
	.pragma "nounroll";
	add.s32 	%r68, %r108, %r7;
	mul.wide.s32 	%rd10, %r68, 4;
	add.s64 	%rd11, %rd1, %rd10;
	ld.global.f32 	%f7, [%rd11];
	shl.b32 	%r69, %r108, 2;
	add.s32 	%r70, %r2, %r69;
	st.shared.f32 	[%r70], %f7;
	ld.global.f32 	%f8, [%rd11+4];
	st.shared.f32 	[%r70+4], %f8;
	ld.global.f32 	%f9, [%rd11+8];
	st.shared.f32 	[%r70+8], %f9;
	ld.global.f32 	%f10, [%rd11+12];
	st.shared.f32 	[%r70+12], %f10;
	ld.global.f32 	%f11, [%rd11+16];
	st.shared.f32 	[%r70+16], %f11;
	ld.global.f32 	%f12, [%rd11+20];
	st.shared.f32 	[%r70+20], %f12;
	ld.global.f32 	%f13, [%rd11+24];
	st.shared.f32 	[%r70+24], %f13;
	ld.global.f32 	%f14, [%rd11+28];
	st.shared.f32 	[%r70+28], %f14;
	ld.global.f32 	%f15, [%rd11+32];
	st.shared.f32 	[%r70+32], %f15;
	ld.global.f32 	%f16, [%rd11+36];
	st.shared.f32 	[%r70+36], %f16;
	ld.global.f32 	%f17, [%rd11+40];
	st.shared.f32 	[%r70+40], %f17;
	ld.global.f32 	%f18, [%rd11+44];
	st.shared.f32 	[%r70+44], %f18;
	ld.global.f32 	%f19, [%rd11+48];
	st.shared.f32 	[%r70+48], %f19;
	ld.global.f32 	%f20, [%rd11+52];
	st.shared.f32 	[%r70+52], %f20;
	ld.global.f32 	%f21, [%rd11+56];
	st.shared.f32 	[%r70+56], %f21;
	ld.global.f32 	%f22, [%rd11+60];
	st.shared.f32 	[%r70+60], %f22;
	add.s32 	%r108, %r108, 16;
	setp.ne.s32 	%p3, %r108, %r110;
	@%p3 bra 	$L__BB1_3;
$L__BB1_4:
	setp.eq.s32 	%p4, %r8, 0;
	@%p4 bra 	$L__BB1_13;
	and.b32  	%r13, %r60, 7;
	setp.lt.u32 	%p5, %r8, 8;
	@%p5 bra 	$L__BB1_7;
	add.s32 	%r71, %r110, %r7;
	mul.wide.s32 	%rd12, %r71, 4;
	add.s64 	%rd13, %rd1, %rd12;
	ld.global.f32 	%f23, [%rd13];
	shl.b32 	%r72, %r110, 2;
	add.s32 	%r73, %r2, %r72;
	st.shared.f32 	[%r73], %f23;
	ld.global.f32 	%f24, [%rd13+4];
	st.shared.f32 	[%r73+4], %f24;
	ld.global.f32 	%f25, [%rd13+8];
	st.shared.f32 	[%r73+8], %f25;
	ld.global.f32 	%f26, [%rd13+12];
	st.shared.f32 	[%r73+12], %f26;
	ld.global.f32 	%f27, [%rd13+16];
	st.shared.f32 	[%r73+16], %f27;
	ld.global.f32 	%f28, [%rd13+20];
	st.shared.f32 	[%r73+20], %f28;
	ld.global.f32 	%f29, [%rd13+24];
	st.shared.f32 	[%r73+24], %f29;
	ld.global.f32 	%f30, [%rd13+28];
	st.shared.f32 	[%r73+28], %f30;
	add.s32 	%r110, %r110, 8;
$L__BB1_7:
	setp.eq.s32 	%p6, %r13, 0;
	@%p6 bra 	$L__BB1_13;
	and.b32  	%r16, %r60, 3;
	setp.lt.u32 	%p7, %r13, 4;
	@%p7 bra 	$L__BB1_10;
	add.s32 	%r74, %r110, %r7;
	mul.wide.s32 	%rd14, %r74, 4;
	add.s64 	%rd15, %rd1, %rd14;
	ld.global.f32 	%f31, [%rd15];
	shl.b32 	%r75, %r110, 2;
	add.s32 	%r76, %r2, %r75;
	st.shared.f32 	[%r76], %f31;
	ld.global.f32 	%f32, [%rd15+4];
	st.shared.f32 	[%r76+4], %f32;
	ld.global.f32 	%f33, [%rd15+8];
	st.shared.f32 	[%r76+8], %f33;
	ld.global.f32 	%f34, [%rd15+12];
	st.shared.f32 	[%r76+12], %f34;
	add.s32 	%r110, %r110, 4;
$L__BB1_10:
	setp.eq.s32 	%p8, %r16, 0;
	@%p8 bra 	$L__BB1_13;
	mov.b32 	%r113, 0;
$L__BB1_12:
	.pragma "nounroll";
	add.s32 	%r78, %r110, %r7;
	mul.wide.s32 	%rd16, %r78, 4;
	add.s64 	%rd17, %rd1, %rd16;
	ld.global.f32 	%f35, [%rd17];
	shl.b32 	%r79, %r110, 2;
	add.s32 	%r80, %r2, %r79;
	st.shared.f32 	[%r80], %f35;
	add.s32 	%r110, %r110, 1;
	add.s32 	%r113, %r113, 1;
	setp.ne.s32 	%p9, %r113, %r16;
	@%p9 bra 	$L__BB1_12;
$L__BB1_13:
	add.s32 	%r114, %r5, %r6;
	setp.ge.s32 	%p10, %r114, %r58;
	shl.b32 	%r81, %r60, 2;
	add.s32 	%r24, %r2, %r81;
	@%p10 bra 	$L__BB1_24;
	setp.lt.s32 	%p11, %r60, 1;
	@%p11 bra 	$L__BB1_24;
	setp.eq.s32 	%p12, %r60, 1;
	@%p12 bra 	$L__BB1_36;
	add.s32 	%r25, %r60, -2;
$L__BB1_17:
	mul.lo.s32 	%r83, %r114, %r59;
	cvt.s64.s32 	%rd3, %r83;
	mov.b32 	%r116, 0;
$L__BB1_18:
	cvt.u64.u32 	%rd18, %r116;
	add.s64 	%rd19, %rd18, %rd3;
	shl.b64 	%rd20, %rd19, 2;
	add.s64 	%rd21, %rd1, %rd20;
	ld.global.f32 	%f2, [%rd21];
	ld.shared.f32 	%f36, [%r24+-4];
	setp.lt.f32 	%p13, %f2, %f36;
	@%p13 bra 	$L__BB1_22;
	mov.u32 	%r117, %r25;
$L__BB1_20:
	shl.b32 	%r84, %r117, 2;
	add.s32 	%r31, %r2, %r84;
	ld.shared.f32 	%f3, [%r31];
	setp.gt.f32 	%p14, %f2, %f3;
	@%p14 bra 	$L__BB1_39;
	st.shared.f32 	[%r31+4], %f2;
$L__BB1_22:
	add.s32 	%r116, %r116, 1;
	setp.eq.s32 	%p16, %r116, %r60;
	@%p16 bra 	$L__BB1_23;
	bra.uni 	$L__BB1_18;
$L__BB1_23:
	add.s32 	%r114, %r114, %r6;
	setp.lt.s32 	%p17, %r114, %r58;
	@%p17 bra 	$L__BB1_17;
$L__BB1_24:
	bar.sync 	0;
	setp.lt.u32 	%p20, %r118, 2;
	@%p20 bra 	$L__BB1_44;
	shl.b32 	%r86, %r1, 2;
	add.s32 	%r87, %r86, 4;
	mad.lo.s32 	%r89, %r60, %r87, %r63;
	add.s32 	%r35, %r89, -4;
$L__BB1_26:
	mov.u32 	%r36, %r118;
	shr.u32 	%r118, %r36, 1;
	setp.ge.u32 	%p21, %r1, %r118;
	@%p21 bra 	$L__BB1_43;
	setp.lt.s32 	%p22, %r60, 1;
	mul.lo.s32 	%r38, %r118, %r60;
	@%p22 bra 	$L__BB1_43;
	setp.eq.s32 	%p23, %r60, 1;
	@%p23 bra 	$L__BB1_41;
	mov.b32 	%r119, 0;
$L__BB1_30:
	add.s32 	%r91, %r119, %r38;
	shl.b32 	%r92, %r91, 2;
	add.s32 	%r93, %r2, %r92;
	ld.shared.f32 	%f5, [%r93];
	ld.shared.f32 	%f38, [%r24+-4];
	setp.lt.f32 	%p24, %f5, %f38;
	@%p24 bra 	$L__BB1_35;
	mov.u32 	%r120, %r35;
	mov.u32 	%r121, %r60;
$L__BB1_32:
	add.s32 	%r42, %r120, -4;
	ld.shared.f32 	%f6, [%r120+-4];
	setp.leu.f32 	%p25, %f5, %f6;
	@%p25 bra 	$L__BB1_58;
	st.shared.f32 	[%r120], %f6;
	add.s32 	%r43, %r121, -1;
	add.s32 	%r94, %r121, -2;
	setp.gt.s32 	%p26, %r94, 0;
	mov.u32 	%r120, %r42;
	mov.u32 	%r121, %r43;
	@%p26 bra 	$L__BB1_32;
	st.shared.f32 	[%r2], %f5;
$L__BB1_35:
	add.s32 	%r119, %r119, 1;
	setp.ne.s32 	%p27, %r119, %r60;
	@%p27 bra 	$L__BB1_30;
	bra.uni 	$L__BB1_43;
$L__BB1_36:
	mul.lo.s32 	%r85, %r114, %r59;
	mul.wide.s32 	%rd22, %r85, 4;
	add.s64 	%rd23, %rd1, %rd22;
	ld.global.f32 	%f1, [%rd23];
	ld.shared.f32 	%f37, [%r24+-4];
	setp.lt.f32 	%p18, %f1, %f37;
	@%p18 bra 	$L__BB1_38;
	st.shared.f32 	[%r2], %f1;
$L__BB1_38:
	add.s32 	%r114, %r114, %r6;
	setp.lt.s32 	%p19, %r114, %r58;
	@%p19 bra 	$L__BB1_36;
	bra.uni 	$L__BB1_24;
$L__BB1_39:
	st.shared.f32 	[%r31+4], %f3;
	add.s32 	%r32, %r117, -1;
	setp.gt.s32 	%p15, %r117, 0;
	mov.u32 	%r117, %r32;
	@%p15 bra 	$L__BB1_20;
	st.shared.f32 	[%r2], %f2;
	bra.uni 	$L__BB1_22;
$L__BB1_41:
	shl.b32 	%r95, %r38, 2;
	add.s32 	%r96, %r2, %r95;
	ld.shared.f32 	%f4, [%r96];
	ld.shared.f32 	%f39, [%r24+-4];
	setp.lt.f32 	%p28, %f4, %f39;
	@%p28 bra 	$L__BB1_43;
	st.shared.f32 	[%r2], %f4;
$L__BB1_43:
	bar.sync 	0;
	setp.gt.u32 	%p29, %r36, 3;
	@%p29 bra 	$L__BB1_26;
$L__BB1_44:
	setp.ne.s32 	%p30, %r1, 0;
	@%p30 bra 	$L__BB1_57;
	setp.lt.s32 	%p31, %r60, 1;
	mul.lo.s32 	%r97, %r59, %r4;
	cvt.u64.u32 	%rd4, %r97;
	@%p31 bra 	$L__BB1_57;
	and.b32  	%r45, %r60, 7;
	setp.lt.u32 	%p32, %r60, 8;
	mov.b32 	%r125, 0;
	@%p32 bra 	$L__BB1_49;
	and.b32  	%r125, %r60, 2147483640;
	neg.s32 	%r123, %r125;
	shl.b64 	%rd24, %rd4, 2;
	add.s64 	%rd25, %rd24, %rd2;
	add.s64 	%rd38, %rd25, 16;
	add.s32 	%r122, %r63, 16;
$L__BB1_48:
	.pragma "nounroll";
	ld.shared.f32 	%f40, [%r122+-16];
	st.global.f32 	[%rd38+-16], %f40;
	ld.shared.f32 	%f41, [%r122+-12];
	st.global.f32 	[%rd38+-12], %f41;
	ld.shared.f32 	%f42, [%r122+-8];
	st.global.f32 	[%rd38+-8], %f42;
	ld.shared.f32 	%f43, [%r122+-4];
	st.global.f32 	[%rd38+-4], %f43;
	ld.shared.f32 	%f44, [%r122];
	st.global.f32 	[%rd38], %f44;
	ld.shared.f32 	%f45, [%r122+4];
	st.global.f32 	[%rd38+4], %f45;
	ld.shared.f32 	%f46, [%r122+8];
	st.global.f32 	[%rd38+8], %f46;
	ld.shared.f32 	%f47, [%r122+12];
	st.global.f32 	[%rd38+12], %f47;
	add.s32 	%r123, %r123, 8;
	add.s32 	%r122, %r122, 32;
	add.s64 	%rd38, %rd38, 32;
	setp.ne.s32 	%p33, %r123, 0;
	@%p33 bra 	$L__BB1_48;
$L__BB1_49:
	setp.eq.s32 	%p34, %r45, 0;
	@%p34 bra 	$L__BB1_57;
	and.b32  	%r53, %r60, 3;
	setp.lt.u32 	%p35, %r45, 4;
	@%p35 bra 	$L__BB1_52;
	shl.b32 	%r101, %r125, 2;
	add.s32 	%r102, %r2, %r101;
	ld.shared.f32 	%f48, [%r102];
	cvt.u64.u32 	%rd26, %r125;
	add.s64 	%rd27, %rd26, %rd4;
	shl.b64 	%rd28, %rd27, 2;
	add.s64 	%rd29, %rd2, %rd28;
	st.global.f32 	[%rd29], %f48;
	ld.shared.f32 	%f49, [%r102+4];
	st.global.f32 	[%rd29+4], %f49;
	ld.shared.f32 	%f50, [%r102+8];
	st.global.f32 	[%rd29+8], %f50;
	ld.shared.f32 	%f51, [%r102+12];
	st.global.f32 	[%rd29+12], %f51;
	add.s32 	%r125, %r125, 4;
$L__BB1_52:
	setp.eq.s32 	%p36, %r53, 0;
	@%p36 bra 	$L__BB1_57;
	setp.eq.s32 	%p37, %r53, 1;
	@%p37 bra 	$L__BB1_55;
	shl.b32 	%r103, %r125, 2;
	add.s32 	%r104, %r2, %r103;
	ld.shared.f32 	%f52, [%r104];
	cvt.u64.u32 	%rd30, %r125;
	add.s64 	%rd31, %rd30, %rd4;
	shl.b64 	%rd32, %rd31, 2;
	add.s64 	%rd33, %rd2, %rd32;
	st.global.f32 	[%rd33], %f52;
	ld.shared.f32 	%f53, [%r104+4];
	st.global.f32 	[%rd33+4], %f53;
	add.s32 	%r125, %r125, 2;
$L__BB1_55:
	and.b32  	%r105, %r60, 1;
	setp.eq.b32 	%p38, %r105, 1;
	not.pred 	%p39, %p38;
	@%p39 bra 	$L__BB1_57;
	shl.b32 	%r106, %r125, 2;
	add.s32 	%r107, %r2, %r106;
	ld.shared.f32 	%f54, [%r107];
	cvt.u64.u32 	%rd34, %r125;
	add.s64 	%rd35, %rd34, %rd4;
	shl.b64 	%rd36, %rd35, 2;
	add.s64 	%rd37, %rd2, %rd36;
	st.global.f32 	[%rd37], %f54;
$L__BB1_57:
	ret;
$L__BB1_58:
	st.shared.f32 	[%r120], %f5;
	bra.uni 	$L__BB1_35;

}
	// .globl	_Z24top_k_gpu_kernel3_1_origPfiiS_
.visible .entry _Z24top_k_gpu_kernel3_1_origPfiiS_(
	.param .u64 .ptr .align 1 _Z24top_k_gpu_kernel3_1_origPfiiS__param_0,
	.param .u32 _Z24top_k_gpu_kernel3_1_origPfiiS__param_1,
	.param .u32 _Z24top_k_gpu_kernel3_1_origPfiiS__param_2,
	.param .u64 .ptr .align 1 _Z24top_k_gpu_kernel3_1_origPfiiS__param_3
)
{
	.reg .pred 	%p<34>;
	.reg .b32 	%r<64>;
	.reg .b32 	%f<42>;
	.reg .b64 	%rd<75>;

	ld.param.u64 	%rd22, [_Z24top_k_gpu_kernel3_1_origPfiiS__param_0];
	ld.param.u32 	%r40, [_Z24top_k_gpu_kernel3_1_origPfiiS__param_1];
	ld.param.u32 	%r41, [_Z24top_k_gpu_kernel3_1_origPfiiS__param_2];
	cvta.to.global.u64 	%rd1, %rd22;
	mov.u32 	%r42, %ctaid.x;
	mov.u32 	%r56, %ntid.x;
	mul.lo.s32 	%r2, %r42, %r56;
	mov.u32 	%r3, %tid.x;
	add.s32 	%r4, %r2, %r3;
	mov.u32 	%r43, %nctaid.x;
	mul.lo.s32 	%r5, %r43, %r56;
	mul.lo.s32 	%r6, %r41, %r4;
	mul.wide.s32 	%rd23, %r6, 4;
	add.s64 	%rd2, %rd1, %rd23;
	setp.lt.s32 	%p1, %r41, 1;
	@%p1 bra 	$L__BB2_8;
	mov.b32 	%r51, 0;
$L__BB2_2:
	mul.wide.u32 	%rd24, %r51, 4;
	add.s64 	%rd25, %rd2, %rd24;
	ld.global.f32 	%f1, [%rd25];
	setp.eq.s32 	%p2, %r51, 0;
	@%p2 bra 	$L__BB2_6;
	mov.u32 	%r52, %r51;
$L__BB2_4:
	add.s32 	%r9, %r52, -1;
	mul.wide.u32 	%rd26, %r9, 4;
	add.s64 	%rd27, %rd2, %rd26;
	ld.global.f32 	%f2, [%rd27];
	setp.leu.f32 	%p3, %f1, %f2;
	@%p3 bra 	$L__BB2_51;
	mul.wide.u32 	%rd30, %r52, 4;
	add.s64 	%rd31, %rd2, %rd30;
	st.global.f32 	[%rd31], %f2;
	setp.gt.s32 	%p4, %r52, 1;
	mov.u32 	%r52, %r9;
	@%p4 bra 	$L__BB2_4;
$L__BB2_6:
	st.global.f32 	[%rd2], %f1;
$L__BB2_7:
	add.s32 	%r51, %r51, 1;
	setp.ne.s32 	%p5, %r51, %r41;
	@%p5 bra 	$L__BB2_2;
$L__BB2_8:
	mad.lo.s32 	%r53, %r41, %r5, %r4;
	setp.ge.s32 	%p6, %r53, %r40;
	mul.wide.s32 	%rd32, %r41, 4;
	add.s64 	%rd3, %rd2, %rd32;
	@%p6 bra 	$L__BB2_21;
	setp.gt.s32 	%p7, %r41, 1;
	@%p7 bra 	$L__BB2_10;
	bra.uni 	$L__BB2_18;
$L__BB2_10:
	add.s32 	%r12, %r41, -2;
$L__BB2_11:
	mul.wide.s32 	%rd35, %r53, 4;
	add.s64 	%rd36, %rd1, %rd35;
	ld.global.f32 	%f3, [%rd36];
	ld.global.f32 	%f10, [%rd3+-4];
	setp.lt.f32 	%p10, %f3, %f10;
	@%p10 bra 	$L__BB2_15;
	mov.u32 	%r54, %r12;
$L__BB2_13:
	mul.wide.u32 	%rd37, %r54, 4;
	add.s64 	%rd4, %rd2, %rd37;
	ld.global.f32 	%f4, [%rd4];
	setp.gt.f32 	%p11, %f3, %f4;
	@%p11 bra 	$L__BB2_16;
	st.global.f32 	[%rd4+4], %f3;
$L__BB2_15:
	add.s32 	%r53, %r53, %r5;
	setp.lt.s32 	%p13, %r53, %r40;
	@%p13 bra 	$L__BB2_11;
	bra.uni 	$L__BB2_21;
$L__BB2_16:
	st.global.f32 	[%rd4+4], %f4;
	add.s32 	%r15, %r54, -1;
	setp.gt.s32 	%p12, %r54, 0;
	mov.u32 	%r54, %r15;
	@%p12 bra 	$L__BB2_13;
	st.global.f32 	[%rd2], %f3;
	bra.uni 	$L__BB2_15;
$L__BB2_18:
	mul.wide.s32 	%rd33, %r53, 4;
	add.s64 	%rd34, %rd1, %rd33;
	ld.global.f32 	%f5, [%rd34];
	ld.global.f32 	%f9, [%rd3+-4];
	setp.lt.f32 	%p8, %f5, %f9;
	@%p8 bra 	$L__BB2_20;
	st.global.f32 	[%rd2], %f5;
$L__BB2_20:
	add.s32 	%r53, %r53, %r5;
	setp.lt.s32 	%p9, %r53, %r40;
	@%p9 bra 	$L__BB2_18;
$L__BB2_21:
	bar.sync 	0;
	setp.lt.u32 	%p14, %r56, 2;
	@%p14 bra 	$L__BB2_36;
	add.s32 	%r45, %r41, -2;
	mul.wide.u32 	%rd39, %r45, 4;
	add.s64 	%rd40, %rd23, %rd39;
	add.s64 	%rd41, %rd40, %rd1;
	add.s64 	%rd5, %rd41, 4;
$L__BB2_23:
	mov.u32 	%r19, %r56;
	shr.u32 	%r56, %r19, 1;
	setp.ge.u32 	%p15, %r3, %r56;
	@%p15 bra 	$L__BB2_35;
	setp.lt.s32 	%p16, %r41, 1;
	mul.lo.s32 	%r46, %r56, %r41;
	cvt.s64.s32 	%rd6, %r46;
	@%p16 bra 	$L__BB2_35;
	setp.eq.s32 	%p17, %r41, 1;
	@%p17 bra 	$L__BB2_33;
	mov.b32 	%r57, 0;
$L__BB2_27:
	cvt.u64.u32 	%rd42, %r57;
	add.s64 	%rd43, %rd42, %rd6;
	shl.b64 	%rd44, %rd43, 2;
	add.s64 	%rd45, %rd2, %rd44;
	ld.global.f32 	%f7, [%rd45];
	ld.global.f32 	%f11, [%rd3+-4];
	setp.lt.f32 	%p18, %f7, %f11;
	@%p18 bra 	$L__BB2_32;
	mov.u64 	%rd70, %rd5;
	mov.u32 	%r58, %r41;
$L__BB2_29:
	add.s64 	%rd8, %rd70, -4;
	ld.global.f32 	%f8, [%rd70+-4];
	setp.leu.f32 	%p19, %f7, %f8;
	@%p19 bra 	$L__BB2_52;
	st.global.f32 	[%rd70], %f8;
	add.s32 	%r23, %r58, -1;
	add.s32 	%r48, %r58, -2;
	setp.gt.s32 	%p20, %r48, 0;
	mov.u64 	%rd70, %rd8;
	mov.u32 	%r58, %r23;
	@%p20 bra 	$L__BB2_29;
	st.global.f32 	[%rd2], %f7;
$L__BB2_32:
	add.s32 	%r57, %r57, 1;
	setp.ne.s32 	%p21, %r57, %r41;
	@%p21 bra 	$L__BB2_27;
	bra.uni 	$L__BB2_35;
$L__BB2_33:
	shl.b64 	%rd46, %rd6, 2;
	add.s64 	%rd47, %rd2, %rd46;
	ld.global.f32 	%f6, [%rd47];
	ld.global.f32 	%f12, [%rd3+-4];
	setp.lt.f32 	%p22, %f6, %f12;
	@%p22 bra 	$L__BB2_35;
	st.global.f32 	[%rd2], %f6;
$L__BB2_35:
	bar.sync 	0;
	setp.gt.u32 	%p23, %r19, 3;
	@%p23 bra 	$L__BB2_23;
$L__BB2_36:
	setp.ne.s32 	%p24, %r3, 0;
	@%p24 bra 	$L__BB2_50;
	setp.lt.s32 	%p25, %r41, 1;
	mul.lo.s32 	%r49, %r41, %r2;
	cvt.u64.u32 	%rd9, %r49;
	@%p25 bra 	$L__BB2_50;
	and.b32  	%r25, %r41, 15;
	setp.lt.u32 	%p26, %r41, 16;
	mov.b32 	%r61, 0;
	@%p26 bra 	$L__BB2_41;
	and.b32  	%r61, %r41, 2147483632;
	neg.s32 	%r59, %r61;
	add.s64 	%rd49, %rd23, %rd1;
	add.s64 	%rd72, %rd49, 32;
	shl.b64 	%rd50, %rd9, 2;
	add.s64 	%rd51, %rd50, %rd1;
	add.s64 	%rd71, %rd51, 32;
$L__BB2_40:
	.pragma "nounroll";
	ld.global.f32 	%f13, [%rd72+-32];
	st.global.f32 	[%rd71+-32], %f13;
	ld.global.f32 	%f14, [%rd72+-28];
	st.global.f32 	[%rd71+-28], %f14;
	ld.global.f32 	%f15, [%rd72+-24];
	st.global.f32 	[%rd71+-24], %f15;
	ld.global.f32 	%f16, [%rd72+-20];
	st.global.f32 	[%rd71+-20], %f16;
	ld.global.f32 	%f17, [%rd72+-16];
	st.global.f32 	[%rd71+-16], %f17;
	ld.global.f32 	%f18, [%rd72+-12];
	st.global.f32 	[%rd71+-12], %f18;
	ld.global.f32 	%f19, [%rd72+-8];
	st.global.f32 	[%rd71+-8], %f19;
	ld.global.f32 	%f20, [%rd72+-4];
	st.global.f32 	[%rd71+-4], %f20;
	ld.global.f32 	%f21, [%rd72];
	st.global.f32 	[%rd71], %f21;
	ld.global.f32 	%f22, [%rd72+4];
	st.global.f32 	[%rd71+4], %f22;
	ld.global.f32 	%f23, [%rd72+8];
	st.global.f32 	[%rd71+8], %f23;
	ld.global.f32 	%f24, [%rd72+12];
	st.global.f32 	[%rd71+12], %f24;
	ld.global.f32 	%f25, [%rd72+16];
	st.global.f32 	[%rd71+16], %f25;
	ld.global.f32 	%f26, [%rd72+20];
	st.global.f32 	[%rd71+20], %f26;
	ld.global.f32 	%f27, [%rd72+24];
	st.global.f32 	[%rd71+24], %f27;
	ld.global.f32 	%f28, [%rd72+28];
	st.global.f32 	[%rd71+28], %f28;
	add.s32 	%r59, %r59, 16;
	add.s64 	%rd72, %rd72, 64;
	add.s64 	%rd71, %rd71, 64;
	setp.ne.s32 	%p27, %r59, 0;
	@%p27 bra 	$L__BB2_40;
$L__BB2_41:
	setp.eq.s32 	%p28, %r25, 0;
	@%p28 bra 	$L__BB2_50;
	and.b32  	%r31, %r41, 7;
	setp.lt.u32 	%p29, %r25, 8;
	@%p29 bra 	$L__BB2_44;
	cvt.u64.u32 	%rd52, %r61;
	mul.wide.u32 	%rd53, %r61, 4;
	add.s64 	%rd54, %rd2, %rd53;
	ld.global.f32 	%f29, [%rd54];
	add.s64 	%rd55, %rd52, %rd9;
	shl.b64 	%rd56, %rd55, 2;
	add.s64 	%rd57, %rd1, %rd56;
	st.global.f32 	[%rd57], %f29;
	ld.global.f32 	%f30, [%rd54+4];
	st.global.f32 	[%rd57+4], %f30;
	ld.global.f32 	%f31, [%rd54+8];
	st.global.f32 	[%rd57+8], %f31;
	ld.global.f32 	%f32, [%rd54+12];
	st.global.f32 	[%rd57+12], %f32;
	ld.global.f32 	%f33, [%rd54+16];
	st.global.f32 	[%rd57+16], %f33;
	ld.global.f32 	%f34, [%rd54+20];
	st.global.f32 	[%rd57+20], %f34;
	ld.global.f32 	%f35, [%rd54+24];
	st.global.f32 	[%rd57+24], %f35;
	ld.global.f32 	%f36, [%rd54+28];
	st.global.f32 	[%rd57+28], %f36;
	add.s32 	%r61, %r61, 8;
$L__BB2_44:
	setp.eq.s32 	%p30, %r31, 0;
	@%p30 bra 	$L__BB2_50;
	and.b32  	%r34, %r41, 3;
	setp.lt.u32 	%p31, %r31, 4;
	@%p31 bra 	$L__BB2_47;
	cvt.u64.u32 	%rd58, %r61;
	mul.wide.u32 	%rd59, %r61, 4;
	add.s64 	%rd60, %rd2, %rd59;
	ld.global.f32 	%f37, [%rd60];
	add.s64 	%rd61, %rd58, %rd9;
	shl.b64 	%rd62, %rd61, 2;
	add.s64 	%rd63, %rd1, %rd62;
	st.global.f32 	[%rd63], %f37;
	ld.global.f32 	%f38, [%rd60+4];
	st.global.f32 	[%rd63+4], %f38;
	ld.global.f32 	%f39, [%rd60+8];
	st.global.f32 	[%rd63+8], %f39;
	ld.global.f32 	%f40, [%rd60+12];
	st.global.f32 	[%rd63+12], %f40;
	add.s32 	%r61, %r61, 4;
$L__BB2_47:
	setp.eq.s32 	%p32, %r34, 0;
	@%p32 bra 	$L__BB2_50;
	cvt.u64.u32 	%rd64, %r61;
	add.s64 	%rd65, %rd64, %rd9;
	shl.b64 	%rd66, %rd65, 2;
	add.s64 	%rd74, %rd1, %rd66;
	mul.wide.u32 	%rd68, %r61, 4;
	add.s64 	%rd69, %rd23, %rd68;
	add.s64 	%rd73, %rd1, %rd69;
	neg.s32 	%r63, %r34;
$L__BB2_49:
	.pragma "nounroll";
	ld.global.f32 	%f41, [%rd73];
	st.global.f32 	[%rd74], %f41;
	add.s64 	%rd74, %rd74, 4;
	add.s64 	%rd73, %rd73, 4;
	add.s32 	%r63, %r63, 1;
	setp.ne.s32 	%p33, %r63, 0;
	@%p33 bra 	$L__BB2_49;
$L__BB2_50:
	ret;
$L__BB2_51:
	mul.wide.u32 	%rd28, %r52, 4;
	add.s64 	%rd29, %rd2, %rd28;
	st.global.f32 	[%rd29], %f1;
	bra.uni 	$L__BB2_7;
$L__BB2_52:
	st.global.f32 	[%rd70], %f7;
	bra.uni 	$L__BB2_32;

}
	// .globl	_Z24top_k_gpu_kernel3_2_origPfiiiS_
.visible .entry _Z24top_k_gpu_kernel3_2_origPfiiiS_(
	.param .u64 .ptr .align 1 _Z24top_k_gpu_kernel3_2_origPfiiiS__param_0,
	.param .u32 _Z24top_k_gpu_kernel3_2_origPfiiiS__param_1,
	.param .u32 _Z24top_k_gpu_kernel3_2_origPfiiiS__param_2,
	.param .u32 _Z24top_k_gpu_kernel3_2_origPfiiiS__param_3,
	.param .u64 .ptr .align 1 _Z24top_k_gpu_kernel3_2_origPfiiiS__param_4
)
{
	.reg .pred 	%p<31>;
	.reg .b32 	%r<64>;
	.reg .b32 	%f<40>;
	.reg .b64 	%rd<72>;

	ld.param.u64 	%rd24, [_Z24top_k_gpu_kernel3_2_origPfiiiS__param_0];
	ld.param.u32 	%r37, [_Z24top_k_gpu_kernel3_2_origPfiiiS__param_1];
	ld.param.u32 	%r38, [_Z24top_k_gpu_kernel3_2_origPfiiiS__param_2];
	ld.param.u32 	%r39, [_Z24top_k_gpu_kernel3_2_origPfiiiS__param_3];
	ld.param.u64 	%rd25, [_Z24top_k_gpu_kernel3_2_origPfiiiS__param_4];
	cvta.to.global.u64 	%rd1, %rd25;
	cvta.to.global.u64 	%rd2, %rd24;
	mov.u32 	%r40, %ctaid.x;
	mov.u32 	%r56, %ntid.x;
	mul.lo.s32 	%r2, %r40, %r56;
	mov.u32 	%r3, %tid.x;
	add.s32 	%r41, %r2, %r3;
	mov.u32 	%r42, %nctaid.x;
	mul.lo.s32 	%r4, %r42, %r56;
	mul.lo.s32 	%r5, %r38, %r41;
	mul.wide.s32 	%rd26, %r5, 4;
	add.s64 	%rd3, %rd2, %rd26;
	add.s32 	%r52, %r41, %r4;
	setp.ge.s32 	%p1, %r52, %r37;
	mul.wide.s32 	%rd27, %r39, 4;
	add.s64 	%rd4, %rd3, %rd27;
	@%p1 bra 	$L__BB3_11;
	setp.lt.s32 	%p2, %r39, 1;
	@%p2 bra 	$L__BB3_11;
	setp.eq.s32 	%p3, %r39, 1;
	@%p3 bra 	$L__BB3_23;
	add.s32 	%r7, %r39, -2;
$L__BB3_4:
	mul.lo.s32 	%r44, %r52, %r38;
	cvt.s64.s32 	%rd5, %r44;
	mov.b32 	%r54, 0;
$L__BB3_5:
	cvt.u64.u32 	%rd28, %r54;
	add.s64 	%rd29, %rd28, %rd5;
	shl.b64 	%rd30, %rd29, 2;
	add.s64 	%rd31, %rd2, %rd30;
	ld.global.f32 	%f2, [%rd31];
	ld.global.f32 	%f7, [%rd4+-4];
	setp.lt.f32 	%p4, %f2, %f7;
	@%p4 bra 	$L__BB3_9;
	mov.u32 	%r55, %r7;
$L__BB3_7:
	mul.wide.u32 	%rd32, %r55, 4;
	add.s64 	%rd6, %rd3, %rd32;
	ld.global.f32 	%f3, [%rd6];
	setp.gt.f32 	%p5, %f2, %f3;
	@%p5 bra 	$L__BB3_26;
	st.global.f32 	[%rd6+4], %f2;
$L__BB3_9:
	add.s32 	%r54, %r54, 1;
	setp.eq.s32 	%p7, %r54, %r39;
	@%p7 bra 	$L__BB3_10;
	bra.uni 	$L__BB3_5;
$L__BB3_10:
	add.s32 	%r52, %r52, %r4;
	setp.lt.s32 	%p8, %r52, %r37;
	@%p8 bra 	$L__BB3_4;
$L__BB3_11:
	bar.sync 	0;
	setp.lt.u32 	%p11, %r56, 2;
	@%p11 bra 	$L__BB3_31;
	add.s32 	%r46, %r39, -2;
	mul.wide.u32 	%rd36, %r46, 4;
	add.s64 	%rd37, %rd26, %rd36;
	add.s64 	%rd38, %rd37, %rd2;
	add.s64 	%rd7, %rd38, 4;
$L__BB3_13:
	mov.u32 	%r16, %r56;
	shr.u32 	%r56, %r16, 1;
	setp.ge.u32 	%p12, %r3, %r56;
	@%p12 bra 	$L__BB3_30;
	setp.lt.s32 	%p13, %r39, 1;
	mul.lo.s32 	%r47, %r56, %r38;
	cvt.s64.s32 	%rd8, %r47;
	@%p13 bra 	$L__BB3_30;
	setp.eq.s32 	%p14, %r39, 1;
	@%p14 bra 	$L__BB3_28;
	mov.b32 	%r57, 0;
$L__BB3_17:
	cvt.u64.u32 	%rd39, %r57;
	add.s64 	%rd40, %rd39, %rd8;
	shl.b64 	%rd41, %rd40, 2;
	add.s64 	%rd42, %rd3, %rd41;
	ld.global.f32 	%f5, [%rd42];
	ld.global.f32 	%f9, [%rd4+-4];
	setp.lt.f32 	%p15, %f5, %f9;
	@%p15 bra 	$L__BB3_22;
	mov.u64 	%rd67, %rd7;
	mov.u32 	%r58, %r39;
$L__BB3_19:
	add.s64 	%rd10, %rd67, -4;
	ld.global.f32 	%f6, [%rd67+-4];
	setp.leu.f32 	%p16, %f5, %f6;
	@%p16 bra 	$L__BB3_46;
	st.global.f32 	[%rd67], %f6;
	add.s32 	%r20, %r58, -1;
	add.s32 	%r49, %r58, -2;
	setp.gt.s32 	%p17, %r49, 0;
	mov.u64 	%rd67, %rd10;
	mov.u32 	%r58, %r20;
	@%p17 bra 	$L__BB3_19;
	st.global.f32 	[%rd3], %f5;
$L__BB3_22:
	add.s32 	%r57, %r57, 1;
	setp.ne.s32 	%p18, %r57, %r39;
	@%p18 bra 	$L__BB3_17;
	bra.uni 	$L__BB3_30;
$L__BB3_23:
	mul.lo.s32 	%r45, %r52, %r38;
	mul.wide.s32 	%rd33, %r45, 4;
	add.s64 	%rd34, %rd2, %rd33;
	ld.global.f32 	%f1, [%rd34];
	ld.global.f32 	%f8, [%rd4+-4];
	setp.lt.f32 	%p9, %f1, %f8;
	@%p9 bra 	$L__BB3_25;
	st.global.f32 	[%rd3], %f1;
$L__BB3_25:
	add.s32 	%r52, %r52, %r4;
	setp.lt.s32 	%p10, %r52, %r37;
	@%p10 bra 	$L__BB3_23;
	bra.uni 	$L__BB3_11;
$L__BB3_26:
	st.global.f32 	[%rd6+4], %f3;
	add.s32 	%r13, %r55, -1;
	setp.gt.s32 	%p6, %r55, 0;
	mov.u32 	%r55, %r13;
	@%p6 bra 	$L__BB3_7;
	st.global.f32 	[%rd3], %f2;
	bra.uni 	$L__BB3_9;
$L__BB3_28:
	shl.b64 	%rd43, %rd8, 2;
	add.s64 	%rd44, %rd3, %rd43;
	ld.global.f32 	%f4, [%rd44];
	ld.global.f32 	%f10, [%rd4+-4];
	setp.lt.f32 	%p19, %f4, %f10;
	@%p19 bra 	$L__BB3_30;
	st.global.f32 	[%rd3], %f4;
$L__BB3_30:
	bar.sync 	0;
	setp.gt.u32 	%p20, %r16, 3;
	@%p20 bra 	$L__BB3_13;
$L__BB3_31:
	setp.ne.s32 	%p21, %r3, 0;
	@%p21 bra 	$L__BB3_45;
	mul.lo.s32 	%r50, %r38, %r2;
	cvt.u64.u32 	%rd11, %r50;
	setp.lt.s32 	%p22, %r39, 1;
	@%p22 bra 	$L__BB3_45;
	and.b32  	%r22, %r39, 15;
	setp.lt.u32 	%p23, %r39, 16;
	mov.b32 	%r61, 0;
	@%p23 bra 	$L__BB3_36;
	and.b32  	%r61, %r39, 2147483632;
	neg.s32 	%r59, %r61;
	add.s64 	%rd46, %rd26, %rd2;
	add.s64 	%rd69, %rd46, 32;
	shl.b64 	%rd47, %rd11, 2;
	add.s64 	%rd48, %rd47, %rd1;
	add.s64 	%rd68, %rd48, 32;
$L__BB3_35:
	.pragma "nounroll";
	ld.global.f32 	%f11, [%rd69+-32];
	st.global.f32 	[%rd68+-32], %f11;
	ld.global.f32 	%f12, [%rd69+-28];
	st.global.f32 	[%rd68+-28], %f12;
	ld.global.f32 	%f13, [%rd69+-24];
	st.global.f32 	[%rd68+-24], %f13;
	ld.global.f32 	%f14, [%rd69+-20];
	st.global.f32 	[%rd68+-20], %f14;
	ld.global.f32 	%f15, [%rd69+-16];
	st.global.f32 	[%rd68+-16], %f15;
	ld.global.f32 	%f16, [%rd69+-12];
	st.global.f32 	[%rd68+-12], %f16;
	ld.global.f32 	%f17, [%rd69+-8];
	st.global.f32 	[%rd68+-8], %f17;
	ld.global.f32 	%f18, [%rd69+-4];
	st.global.f32 	[%rd68+-4], %f18;
	ld.global.f32 	%f19, [%rd69];
	st.global.f32 	[%rd68], %f19;
	ld.global.f32 	%f20, [%rd69+4];
	st.global.f32 	[%rd68+4], %f20;
	ld.global.f32 	%f21, [%rd69+8];
	st.global.f32 	[%rd68+8], %f21;
	ld.global.f32 	%f22, [%rd69+12];
	st.global.f32 	[%rd68+12], %f22;
	ld.global.f32 	%f23, [%rd69+16];
	st.global.f32 	[%rd68+16], %f23;
	ld.global.f32 	%f24, [%rd69+20];
	st.global.f32 	[%rd68+20], %f24;
	ld.global.f32 	%f25, [%rd69+24];
	st.global.f32 	[%rd68+24], %f25;
	ld.global.f32 	%f26, [%rd69+28];
	st.global.f32 	[%rd68+28], %f26;
	add.s32 	%r59, %r59, 16;
	add.s64 	%rd69, %rd69, 64;
	add.s64 	%rd68, %rd68, 64;
	setp.ne.s32 	%p24, %r59, 0;
	@%p24 bra 	$L__BB3_35;
$L__BB3_36:
	setp.eq.s32 	%p25, %r22, 0;
	@%p25 bra 	$L__BB3_45;
	and.b32  	%r28, %r39, 7;
	setp.lt.u32 	%p26, %r22, 8;
	@%p26 bra 	$L__BB3_39;
	cvt.u64.u32 	%rd49, %r61;
	mul.wide.u32 	%rd50, %r61, 4;
	add.s64 	%rd51, %rd3, %rd50;
	ld.global.f32 	%f27, [%rd51];
	add.s64 	%rd52, %rd49, %rd11;
	shl.b64 	%rd53, %rd52, 2;
	add.s64 	%rd54, %rd1, %rd53;
	st.global.f32 	[%rd54], %f27;
	ld.global.f32 	%f28, [%rd51+4];
	st.global.f32 	[%rd54+4], %f28;
	ld.global.f32 	%f29, [%rd51+8];
	st.global.f32 	[%rd54+8], %f29;
	ld.global.f32 	%f30, [%rd51+12];
	st.global.f32 	[%rd54+12], %f30;
	ld.global.f32 	%f31, [%rd51+16];
	st.global.f32 	[%rd54+16], %f31;
	ld.global.f32 	%f32, [%rd51+20];
	st.global.f32 	[%rd54+20], %f32;
	ld.global.f32 	%f33, [%rd51+24];
	st.global.f32 	[%rd54+24], %f33;
	ld.global.f32 	%f34, [%rd51+28];
	st.global.f32 	[%rd54+28], %f34;
	add.s32 	%r61, %r61, 8;
$L__BB3_39:
	setp.eq.s32 	%p27, %r28, 0;
	@%p27 bra 	$L__BB3_45;
	and.b32  	%r31, %r39, 3;
	setp.lt.u32 	%p28, %r28, 4;
	@%p28 bra 	$L__BB3_42;
	cvt.u64.u32 	%rd55, %r61;
	mul.wide.u32 	%rd56, %r61, 4;
	add.s64 	%rd57, %rd3, %rd56;
	ld.global.f32 	%f35, [%rd57];
	add.s64 	%rd58, %rd55, %rd11;
	shl.b64 	%rd59, %rd58, 2;
	add.s64 	%rd60, %rd1, %rd59;
	st.global.f32 	[%rd60], %f35;
	ld.global.f32 	%f36, [%rd57+4];
	st.global.f32 	[%rd60+4], %f36;
	ld.global.f32 	%f37, [%rd57+8];
	st.global.f32 	[%rd60+8], %f37;
	ld.global.f32 	%f38, [%rd57+12];
	st.global.f32 	[%rd60+12], %f38;
	add.s32 	%r61, %r61, 4;
$L__BB3_42:
	setp.eq.s32 	%p29, %r31, 0;
	@%p29 bra 	$L__BB3_45;
	cvt.u64.u32 	%rd61, %r61;
	add.s64 	%rd62, %rd61, %rd11;
	shl.b64 	%rd63, %rd62, 2;
	add.s64 	%rd71, %rd1, %rd63;
	mul.wide.u32 	%rd65, %r61, 4;
	add.s64 	%rd66, %rd26, %rd65;
	add.s64 	%rd70, %rd2, %rd66;
	neg.s32 	%r63, %r31;
$L__BB3_44:
	.pragma "nounroll";
	ld.global.f32 	%f39, [%rd70];
	st.global.f32 	[%rd71], %f39;
	add.s64 	%rd71, %rd71, 4;
	add.s64 	%rd70, %rd70, 4;
	add.s32 	%r63, %r63, 1;
	setp.ne.s32 	%p30, %r63, 0;
	@%p30 bra 	$L__BB3_44;
$L__BB3_45:
	ret;
$L__BB3_46:
	st.global.f32 	[%rd67], %f5;
	bra.uni 	$L__BB3_22;

}


// ===== COMPILED SASS (sm_100) =====

	.target	sm_100

	.elftype	@"ET_EXEC"


//--------------------- .note.nv.tkinfo           --------------------------
	.section	.note.nv.tkinfo,"",@"SHT_NOTE"
	.sectionflags	@"SHF_NOTE_NV_TKINFO"
	.tkinfo
        /*0018*/ 	.word	0x00000002
        /*0030*/ 	.string	""
        /*0030*/ 	.string	"ptxas"
        /*0030*/ 	.string	"Cuda compilation tools, release 13.0, V13.0.88"
        /*0030*/ 	.string	"Build cuda_13.0.r13.0/compiler.36424714_0"
        /*0030*/ 	.string	"-arch sm_100 -m 64 "



//--------------------- .note.nv.cuinfo           --------------------------
	.section	.note.nv.cuinfo,"",@"SHT_NOTE"
	.sectionflags	@"SHF_NOTE_NV_CUINFO"
        /*0018*/ 	.short	0x0002
        /*001a*/ 	.short	0x0064
        /*001c*/ 	.short	0x0082
	.zero		2


//--------------------- .nv.info                  --------------------------
	.section	.nv.info,"",@"SHT_CUDA_INFO"
	.align	4


	//----- nvinfo : EIATTR_REGCOUNT
	.align		4
        /*0000*/ 	.byte	0x04, 0x2f
        /*0002*/ 	.short	(.L_1 - .L_0)
	.align		4
.L_0:
        /*0004*/ 	.word	index@(_Z19top_k_gpu_kernel3_1PfiiS_)
        /*0008*/ 	.word	0x00000014


	//----- nvinfo : EIATTR_FRAME_SIZE
	.align		4
.L_1:
        /*000c*/ 	.byte	0x04, 0x11
        /*000e*/ 	.short	(.L_3 - .L_2)
	.align		4
.L_2:
        /*0010*/ 	.word	index@(_Z19top_k_gpu_kernel3_1PfiiS_)
        /*0014*/ 	.word	0x00000000


	//----- nvinfo : EIATTR_REGCOUNT
	.align		4
.L_3:
        /*0018*/ 	.byte	0x04, 0x2f
        /*001a*/ 	.short	(.L_5 - .L_4)
	.align		4
.L_4:
        /*001c*/ 	.word	index@(_Z19top_k_gpu_kernel3_2PfiiiS_)
        /*0020*/ 	.word	0x0000001f


	//----- nvinfo : EIATTR_FRAME_SIZE
	.align		4
.L_5:
        /*0024*/ 	.byte	0x04, 0x11
        /*0026*/ 	.short	(.L_7 - .L_6)
	.align		4
.L_6:
        /*0028*/ 	.word	index@(_Z19top_k_gpu_kernel3_2PfiiiS_)
        /*002c*/ 	.word	0x00000000


	//----- nvinfo : EIATTR_REGCOUNT
	.align		4
.L_7:
        /*0030*/ 	.byte	0x04, 0x2f
        /*0032*/ 	.short	(.L_9 - .L_8)
	.align		4
.L_8:
        /*0034*/ 	.word	index@(_Z24top_k_gpu_kernel3_1_origPfiiS_)
        /*0038*/ 	.word	0x0000001a


	//----- nvinfo : EIATTR_FRAME_SIZE
	.align		4
.L_9:
        /*003c*/ 	.byte	0x04, 0x11
        /*003e*/ 	.short	(.L_11 - .L_10)
	.align		4
.L_10:
        /*0040*/ 	.word	index@(_Z24top_k_gpu_kernel3_1_origPfiiS_)
        /*0044*/ 	.word	0x00000000


	//----- nvinfo : EIATTR_REGCOUNT
	.align		4
.L_11:
        /*0048*/ 	.byte	0x04, 0x2f
        /*004a*/ 	.short	(.L_13 - .L_12)
	.align		4
.L_12:
        /*004c*/ 	.word	index@(_Z24top_k_gpu_kernel3_2_origPfiiiS_)
        /*0050*/ 	.word	0x0000001a


	//----- nvinfo : EIATTR_FRAME_SIZE
	.align		4
.L_13:
        /*0054*/ 	.byte	0x04, 0x11
        /*0056*/ 	.short	(.L_15 - .L_14)
	.align		4
.L_14:
        /*0058*/ 	.word	index@(_Z24top_k_gpu_kernel3_2_origPfiiiS_)
        /*005c*/ 	.word	0x00000000


	//----- nvinfo : EIATTR_MIN_STACK_SIZE
	.align		4
.L_15:
        /*0060*/ 	.byte	0x04, 0x12
        /*0062*/ 	.short	(.L_17 - .L_16)
	.align		4
.L_16:
        /*0064*/ 	.word	index@(_Z24top_k_gpu_kernel3_2_origPfiiiS_)
        /*0068*/ 	.word	0x00000000


	//----- nvinfo : EIATTR_MIN_STACK_SIZE
	.align		4
.L_17:
        /*006c*/ 	.byte	0x04, 0x12
        /*006e*/ 	.short	(.L_19 - .L_18)
	.align		4
.L_18:
        /*0070*/ 	.word	index@(_Z24top_k_gpu_kernel3_1_origPfiiS_)
        /*0074*/ 	.word	0x00000000


	//----- nvinfo : EIATTR_MIN_STACK_SIZE
	.align		4
.L_19:
        /*0078*/ 	.byte	0x04, 0x12
        /*007a*/ 	.short	(.L_21 - .L_20)
	.align		4
.L_20:
        /*007c*/ 	.word	index@(_Z19top_k_gpu_kernel3_2PfiiiS_)
        /*0080*/ 	.word	0x00000000


	//----- nvinfo : EIATTR_MIN_STACK_SIZE
	.align		4
.L_21:
        /*0084*/ 	.byte	0x04, 0x12
        /*0086*/ 	.short	(.L_23 - .L_22)
	.align		4
.L_22:
        /*0088*/ 	.word	index@(_Z19top_k_gpu_kernel3_1PfiiS_)
        /*008c*/ 	.word	0x00000000
.L_23:


//--------------------- .nv.compat                --------------------------
	.section	.nv.compat,"",@"SHT_CUDA_COMPAT_INFO"
	.align	4
        /*0000*/ 	.byte	0x02, 0x09, 0x00, 0x00, 0x02, 0x02, 0x01, 0x00, 0x02, 0x05, 0x05, 0x00, 0x03, 0x07, 0x01, 0x01
        /*0010*/ 	.byte	0x02, 0x03, 0x00, 0x00, 0x02, 0x06, 0x01, 0x00, 0x04, 0x0b, 0x08, 0x00, 0x01, 0x00, 0x00, 0x00
        /*0020*/ 	.byte	0x00, 0x00, 0x00, 0x00


//--------------------- .nv.info._Z24top_k_gpu_kernel3_2_origPfiiiS_ --------------------------
	.section	.nv.info._Z24top_k_gpu_kernel3_2_origPfiiiS_,"",@"SHT_CUDA_INFO"
	.sectionflags	@""
	.align	4


	//----- nvinfo : EIATTR_CUDA_API_VERSION
	.align		4
        /*0000*/ 	.byte	0x04, 0x37
        /*0002*/ 	.short	(.L_25 - .L_24)
.L_24:
        /*0004*/ 	.word	0x00000082


	//----- nvinfo : EIATTR_KPARAM_INFO
	.align		4
.L_25:
        /*0008*/ 	.byte	0x04, 0x17
        /*000a*/ 	.short	(.L_27 - .L_26)
.L_26:
        /*000c*/ 	.word	0x00000000
        /*0010*/ 	.short	0x0004
        /*0012*/ 	.short	0x0018
        /*0014*/ 	.byte	0x00, 0xf5, 0x21, 0x00


	//----- nvinfo : EIATTR_KPARAM_INFO
	.align		4
.L_27:
        /*0018*/ 	.byte	0x04, 0x17
        /*001a*/ 	.short	(.L_29 - .L_28)
.L_28:
        /*001c*/ 	.word	0x00000000
        /*0020*/ 	.short	0x0003
        /*0022*/ 	.short	0x0010
        /*0024*/ 	.byte	0x00, 0xf0, 0x11, 0x00


	//----- nvinfo : EIATTR_KPARAM_INFO
	.align		4
.L_29:
        /*0028*/ 	.byte	0x04, 0x17
        /*002a*/ 	.short	(.L_31 - .L_30)
.L_30:
        /*002c*/ 	.word	0x00000000
        /*0030*/ 	.short	0x0002
        /*0032*/ 	.short	0x000c
        /*0034*/ 	.byte	0x00, 0xf0, 0x11, 0x00


	//----- nvinfo : EIATTR_KPARAM_INFO
	.align		4
.L_31:
        /*0038*/ 	.byte	0x04, 0x17
        /*003a*/ 	.short	(.L_33 - .L_32)
.L_32:
        /*003c*/ 	.word	0x00000000
        /*0040*/ 	.short	0x0001
        /*0042*/ 	.short	0x0008
        /*0044*/ 	.byte	0x00, 0xf0, 0x11, 0x00


	//----- nvinfo : EIATTR_KPARAM_INFO
	.align		4
.L_33:
        /*0048*/ 	.byte	0x04, 0x17
        /*004a*/ 	.short	(.L_35 - .L_34)
.L_34:
        /*004c*/ 	.word	0x00000000
        /*0050*/ 	.short	0x0000
        /*0052*/ 	.short	0x0000
        /*0054*/ 	.byte	0x00, 0xf5, 0x21, 0x00


	//----- nvinfo : EIATTR_SPARSE_MMA_MASK
	.align		4
.L_35:
        /*0058*/ 	.byte	0x03, 0x50
        /*005a*/ 	.short	0x0000


	//----- nvinfo : EIATTR_MAXREG_COUNT
	.align		4
        /*005c*/ 	.byte	0x03, 0x1b
        /*005e*/ 	.short	0x00ff


	//----- nvinfo : EIATTR_NUM_BARRIERS
	.align		4
        /*0060*/ 	.byte	0x02, 0x4c
        /*0062*/ 	.byte	0x01
	.zero		1


	//----- nvinfo : EIATTR_MERCURY_ISA_VERSION
	.align		4
        /*0064*/ 	.byte	0x03, 0x5f
        /*0066*/ 	.short	0x0101


	//----- nvinfo : EIATTR_VRC_CTA_INIT_COUNT
	.align		4
        /*0068*/ 	.byte	0x02, 0x4a
	.zero		1
	.zero		1


	//----- nvinfo : EIATTR_EXIT_INSTR_OFFSETS
	.align		4
        /*006c*/ 	.byte	0x04, 0x1c
        /*006e*/ 	.short	(.L_37 - .L_36)


	//   ....[0]....
.L_36:
        /*0070*/ 	.word	0x00000960


	//   ....[1]....
        /*0074*/ 	.word	0x000009b0


	//   ....[2]....
        /*0078*/ 	.word	0x00000d70


	//   ....[3]....
        /*007c*/ 	.word	0x00000f30


	//   ....[4]....
        /*0080*/ 	.word	0x00001070


	//   ....[5]....
        /*0084*/ 	.word	0x000011f0


	//----- nvinfo : EIATTR_CRS_STACK_SIZE
	.align		4
.L_37:
        /*0088*/ 	.byte	0x04, 0x1e
        /*008a*/ 	.short	(.L_39 - .L_38)
.L_38:
        /*008c*/ 	.word	0x00000000


	//----- nvinfo : EIATTR_CBANK_PARAM_SIZE
	.align		4
.L_39:
        /*0090*/ 	.byte	0x03, 0x19
        /*0092*/ 	.short	0x0020


	//----- nvinfo : EIATTR_PARAM_CBANK
	.align		4
        /*0094*/ 	.byte	0x04, 0x0a
        /*0096*/ 	.short	(.L_41 - .L_40)
	.align		4
.L_40:
        /*0098*/ 	.word	index@(.nv.constant0._Z24top_k_gpu_kernel3_2_origPfiiiS_)
        /*009c*/ 	.short	0x0380
        /*009e*/ 	.short	0x0020


	//----- nvinfo : EIATTR_SW_WAR
	.align		4
.L_41:
        /*00a0*/ 	.byte	0x04, 0x36
        /*00a2*/ 	.short	(.L_43 - .L_42)
.L_42:
        /*00a4*/ 	.word	0x00000008
.L_43:


//--------------------- .nv.info._Z24top_k_gpu_kernel3_1_origPfiiS_ --------------------------
	.section	.nv.info._Z24top_k_gpu_kernel3_1_origPfiiS_,"",@"SHT_CUDA_INFO"
	.sectionflags	@""
	.align	4


	//----- nvinfo : EIATTR_CUDA_API_VERSION
	.align		4
        /*0000*/ 	.byte	0x04, 0x37
        /*0002*/ 	.short	(.L_45 - .L_44)
.L_44:
        /*0004*/ 	.word	0x00000082


	//----- nvinfo : EIATTR_KPARAM_INFO
	.align		4
.L_45:
        /*0008*/ 	.byte	0x04, 0x17
        /*000a*/ 	.short	(.L_47 - .L_46)
.L_46:
        /*000c*/ 	.word	0x00000000
        /*0010*/ 	.short	0x0003
        /*0012*/ 	.short	0x0010
        /*0014*/ 	.byte	0x00, 0xf5, 0x21, 0x00


	//----- nvinfo : EIATTR_KPARAM_INFO
	.align		4
.L_47:
        /*0018*/ 	.byte	0x04, 0x17
        /*001a*/ 	.short	(.L_49 - .L_48)
.L_48:
        /*001c*/ 	.word	0x00000000
        /*0020*/ 	.short	0x0002
        /*0022*/ 	.short	0x000c
        /*0024*/ 	.byte	0x00, 0xf0, 0x11, 0x00


	//----- nvinfo : EIATTR_KPARAM_INFO
	.align		4
.L_49:
        /*0028*/ 	.byte	0x04, 0x17
        /*002a*/ 	.short	(.L_51 - .L_50)
.L_50:
        /*002c*/ 	.word	0x00000000
        /*0030*/ 	.short	0x0001
        /*0032*/ 	.short	0x0008
        /*0034*/ 	.byte	0x00, 0xf0, 0x11, 0x00


	//----- nvinfo : EIATTR_KPARAM_INFO
	.align		4
.L_51:
        /*0038*/ 	.byte	0x04, 0x17
        /*003a*/ 	.short	(.L_53 - .L_52)
.L_52:
        /*003c*/ 	.word	0x00000000
        /*0040*/ 	.short	0x0000
        /*0042*/ 	.short	0x0000
        /*0044*/ 	.byte	0x00, 0xf5, 0x21, 0x00


	//----- nvinfo : EIATTR_SPARSE_MMA_MASK
	.align		4
.L_53:
        /*0048*/ 	.byte	0x03, 0x50
        /*004a*/ 	.short	0x0000


	//----- nvinfo : EIATTR_MAXREG_COUNT
	.align		4
        /*004c*/ 	.byte	0x03, 0x1b
        /*004e*/ 	.short	0x00ff


	//----- nvinfo : EIATTR_NUM_BARRIERS
	.align		4
        /*0050*/ 	.byte	0x02, 0x4c
        /*0052*/ 	.byte	0x01
	.zero		1


	//----- nvinfo : EIATTR_MERCURY_ISA_VERSION
	.align		4
        /*0054*/ 	.byte	0x03, 0x5f
        /*0056*/ 	.short	0x0101


	//----- nvinfo : EIATTR_VRC_CTA_INIT_COUNT
	.align		4
        /*0058*/ 	.byte	0x02, 0x4a
	.zero		1
	.zero		1


	//----- nvinfo : EIATTR_EXIT_INSTR_OFFSETS
	.align		4
        /*005c*/ 	.byte	0x04, 0x1c
        /*005e*/ 	.short	(.L_55 - .L_54)


	//   ....[0]....
.L_54:
        /*0060*/ 	.word	0x00000a70


	//   ....[1]....
        /*0064*/ 	.word	0x00000aa0


	//   ....[2]....
        /*0068*/ 	.word	0x00000e60


	//   ....[3]....
        /*006c*/ 	.word	0x00001020


	//   ....[4]....
        /*0070*/ 	.word	0x00001160


	//   ....[5]....
        /*0074*/ 	.word	0x000012d0


	//----- nvinfo : EIATTR_CRS_STACK_SIZE
	.align		4
.L_55:
        /*0078*/ 	.byte	0x04, 0x1e
        /*007a*/ 	.short	(.L_57 - .L_56)
.L_56:
        /*007c*/ 	.word	0x00000000


	//----- nvinfo : EIATTR_CBANK_PARAM_SIZE
	.align		4
.L_57:
        /*0080*/ 	.byte	0x03, 0x19
        /*0082*/ 	.short	0x0018


	//----- nvinfo : EIATTR_PARAM_CBANK
	.align		4
        /*0084*/ 	.byte	0x04, 0x0a
        /*0086*/ 	.short	(.L_59 - .L_58)
	.align		4
.L_58:
        /*0088*/ 	.word	index@(.nv.constant0._Z24top_k_gpu_kernel3_1_origPfiiS_)
        /*008c*/ 	.short	0x0380
        /*008e*/ 	.short	0x0018


	//----- nvinfo : EIATTR_SW_WAR
	.align		4
.L_59:
        /*0090*/ 	.byte	0x04, 0x36
        /*0092*/ 	.short	(.L_61 - .L_60)
.L_60:
        /*0094*/ 	.word	0x00000008
.L_61:


//--------------------- .nv.info._Z19top_k_gpu_kernel3_2PfiiiS_ --------------------------
	.section	.nv.info._Z19top_k_gpu_kernel3_2PfiiiS_,"",@"SHT_CUDA_INFO"
	.sectionflags	@""
	.align	4


	//----- nvinfo : EIATTR_CUDA_API_VERSION
	.align		4
        /*0000*/ 	.byte	0x04, 0x37
        /*0002*/ 	.short	(.L_63 - .L_62)
.L_62:
        /*0004*/ 	.word	0x00000082


	//----- nvinfo : EIATTR_KPARAM_INFO
	.align		4
.L_63:
        /*0008*/ 	.byte	0x04, 0x17
        /*000a*/ 	.short	(.L_65 - .L_64)
.L_64:
        /*000c*/ 	.word	0x00000000
        /*0010*/ 	.short	0x0004
        /*0012*/ 	.short	0x0018
        /*0014*/ 	.byte	0x00, 0xf5, 0x21, 0x00


	//----- nvinfo : EIATTR_KPARAM_INFO
	.align		4
.L_65:
        /*0018*/ 	.byte	0x04, 0x17
        /*001a*/ 	.short	(.L_67 - .L_66)
.L_66:
        /*001c*/ 	.word	0x00000000
        /*0020*/ 	.short	0x0003
        /*0022*/ 	.short	0x0010
        /*0024*/ 	.byte	0x00, 0xf0, 0x11, 0x00


	//----- nvinfo : EIATTR_KPARAM_INFO
	.align		4
.L_67:
        /*0028*/ 	.byte	0x04, 0x17
        /*002a*/ 	.short	(.L_69 - .L_68)
.L_68:
        /*002c*/ 	.word	0x00000000
        /*0030*/ 	.short	0x0002
        /*0032*/ 	.short	0x000c
        /*0034*/ 	.byte	0x00, 0xf0, 0x11, 0x00


	//----- nvinfo : EIATTR_KPARAM_INFO
	.align		4
.L_69:
        /*0038*/ 	.byte	0x04, 0x17
        /*003a*/ 	.short	(.L_71 - .L_70)
.L_70:
        /*003c*/ 	.word	0x00000000
        /*0040*/ 	.short	0x0001
        /*0042*/ 	.short	0x0008
        /*0044*/ 	.byte	0x00, 0xf0, 0x11, 0x00


	//----- nvinfo : EIATTR_KPARAM_INFO
	.align		4
.L_71:
        /*0048*/ 	.byte	0x04, 0x17
        /*004a*/ 	.short	(.L_73 - .L_72)
.L_72:
        /*004c*/ 	.word	0x00000000
        /*0050*/ 	.short	0x0000
        /*0052*/ 	.short	0x0000
        /*0054*/ 	.byte	0x00, 0xf5, 0x21, 0x00


	//----- nvinfo : EIATTR_SPARSE_MMA_MASK
	.align		4
.L_73:
        /*0058*/ 	.byte	0x03, 0x50
        /*005a*/ 	.short	0x0000


	//----- nvinfo : EIATTR_MAXREG_COUNT
	.align		4
        /*005c*/ 	.byte	0x03, 0x1b
        /*005e*/ 	.short	0x00ff


	//----- nvinfo : EIATTR_NUM_BARRIERS
	.align		4
        /*0060*/ 	.byte	0x02, 0x4c
        /*0062*/ 	.byte	0x01
	.zero		1


	//----- nvinfo : EIATTR_MERCURY_ISA_VERSION
	.align		4
        /*0064*/ 	.byte	0x03, 0x5f
        /*0066*/ 	.short	0x0101


	//----- nvinfo : EIATTR_VRC_CTA_INIT_COUNT
	.align		4
        /*0068*/ 	.byte	0x02, 0x4a
	.zero		1
	.zero		1


	//----- nvinfo : EIATTR_EXIT_INSTR_OFFSETS
	.align		4
        /*006c*/ 	.byte	0x04, 0x1c
        /*006e*/ 	.short	(.L_75 - .L_74)


	//   ....[0]....
.L_74:
        /*0070*/ 	.word	0x00000f70


	//   ....[1]....
        /*0074*/ 	.word	0x00000fc0


	//   ....[2]....
        /*0078*/ 	.word	0x000011e0


	//   ....[3]....
        /*007c*/ 	.word	0x00001320


	//   ....[4]....
        /*0080*/ 	.word	0x00001420


	//   ....[5]....
        /*0084*/ 	.word	0x000014b0


	//----- nvinfo : EIATTR_CRS_STACK_SIZE
	.align		4
.L_75:
        /*0088*/ 	.byte	0x04, 0x1e
        /*008a*/ 	.short	(.L_77 - .L_76)
.L_76:
        /*008c*/ 	.word	0x00000000


	//----- nvinfo : EIATTR_CBANK_PARAM_SIZE
	.align		4
.L_77:
        /*0090*/ 	.byte	0x03, 0x19
        /*0092*/ 	.short	0x0020


	//----- nvinfo : EIATTR_PARAM_CBANK
	.align		4
        /*0094*/ 	.byte	0x04, 0x0a
        /*0096*/ 	.short	(.L_79 - .L_78)
	.align		4
.L_78:
        /*0098*/ 	.word	index@(.nv.constant0._Z19top_k_gpu_kernel3_2PfiiiS_)
        /*009c*/ 	.short	0x0380
        /*009e*/ 	.short	0x0020


	//----- nvinfo : EIATTR_SW_WAR
	.align		4
.L_79:
        /*00a0*/ 	.byte	0x04, 0x36
        /*00a2*/ 	.short	(.L_81 - .L_80)
.L_80:
        /*00a4*/ 	.word	0x00000008
.L_81:


//--------------------- .nv.info._Z19top_k_gpu_kernel3_1PfiiS_ --------------------------
	.section	.nv.info._Z19top_k_gpu_kernel3_1PfiiS_,"",@"SHT_CUDA_INFO"
	.sectionflags	@""
	.align	4


	//----- nvinfo : EIATTR_CUDA_API_VERSION
	.align		4
        /*0000*/ 	.byte	0x04, 0x37
        /*0002*/ 	.short	(.L_83 - .L_82)
.L_82:
        /*0004*/ 	.word	0x00000082


	//----- nvinfo : EIATTR_KPARAM_INFO
	.align		4
.L_83:
        /*0008*/ 	.byte	0x04, 0x17
        /*000a*/ 	.short	(.L_85 - .L_84)
.L_84:
        /*000c*/ 	.word	0x00000000
        /*0010*/ 	.short	0x0003
        /*0012*/ 	.short	0x0010
        /*0014*/ 	.byte	0x00, 0xf5, 0x21, 0x00


	//----- nvinfo : EIATTR_KPARAM_INFO
	.align		4
.L_85:
        /*0018*/ 	.byte	0x04, 0x17
        /*001a*/ 	.short	(.L_87 - .L_86)
.L_86:
        /*001c*/ 	.word	0x00000000
        /*0020*/ 	.short	0x0002
        /*0022*/ 	.short	0x000c
        /*0024*/ 	.byte	0x00, 0xf0, 0x11, 0x00


	//----- nvinfo : EIATTR_KPARAM_INFO
	.align		4
.L_87:
        /*0028*/ 	.byte	0x04, 0x17
        /*002a*/ 	.short	(.L_89 - .L_88)
.L_88:
        /*002c*/ 	.word	0x00000000
        /*0030*/ 	.short	0x0001
        /*0032*/ 	.short	0x0008
        /*0034*/ 	.byte	0x00, 0xf0, 0x11, 0x00


	//----- nvinfo : EIATTR_KPARAM_INFO
	.align		4
.L_89:
        /*0038*/ 	.byte	0x04, 0x17
        /*003a*/ 	.short	(.L_91 - .L_90)
.L_90:
        /*003c*/ 	.word	0x00000000
        /*0040*/ 	.short	0x0000
        /*0042*/ 	.short	0x0000
        /*0044*/ 	.byte	0x00, 0xf5, 0x21, 0x00


	//----- nvinfo : EIATTR_SPARSE_MMA_MASK
	.align		4
.L_91:
        /*0048*/ 	.byte	0x03, 0x50
        /*004a*/ 	.short	0x0000


	//----- nvinfo : EIATTR_MAXREG_COUNT
	.align		4
        /*004c*/ 	.byte	0x03, 0x1b
        /*004e*/ 	.short	0x00ff


	//----- nvinfo : EIATTR_NUM_BARRIERS
	.align		4
        /*0050*/ 	.byte	0x02, 0x4c
        /*0052*/ 	.byte	0x01
	.zero		1


	//----- nvinfo : EIATTR_MERCURY_ISA_VERSION
	.align		4
        /*0054*/ 	.byte	0x03, 0x5f
        /*0056*/ 	.short	0x0101


	//----- nvinfo : EIATTR_VRC_CTA_INIT_COUNT
	.align		4
        /*0058*/ 	.byte	0x02, 0x4a
	.zero		1
	.zero		1


	//----- nvinfo : EIATTR_EXIT_INSTR_OFFSETS
	.align		4
        /*005c*/ 	.byte	0x04, 0x1c
        /*005e*/ 	.short	(.L_93 - .L_92)


	//   ....[0]....
.L_92:
        /*0060*/ 	.word	0x00000a50


	//   ....[1]....
        /*0064*/ 	.word	0x00000c40


	//   ....[2]....
        /*0068*/ 	.word	0x00000d60


	//   ....[3]....
        /*006c*/ 	.word	0x00000e40


	//   ....[4]....
        /*0070*/ 	.word	0x00000eb0


	//----- nvinfo : EIATTR_CRS_STACK_SIZE
	.align		4
.L_93:
        /*0074*/ 	.byte	0x04, 0x1e
        /*0076*/ 	.short	(.L_95 - .L_94)
.L_94:
        /*0078*/ 	.word	0x00000000


	//----- nvinfo : EIATTR_CBANK_PARAM_SIZE
	.align		4
.L_95:
        /*007c*/ 	.byte	0x03, 0x19
        /*007e*/ 	.short	0x0018


	//----- nvinfo : EIATTR_PARAM_CBANK
	.align		4
        /*0080*/ 	.byte	0x04, 0x0a
        /*0082*/ 	.short	(.L_97 - .L_96)
	.align		4
.L_96:
        /*0084*/ 	.word	index@(.nv.constant0._Z19top_k_gpu_kernel3_1PfiiS_)
        /*0088*/ 	.short	0x0380
        /*008a*/ 	.short	0x0018


	//----- nvinfo : EIATTR_SW_WAR
	.align		4
.L_97:
        /*008c*/ 	.byte	0x04, 0x36
        /*008e*/ 	.short	(.L_99 - .L_98)
.L_98:
        /*0090*/ 	.word	0x00000008
.L_99:


//--------------------- .nv.callgraph             --------------------------
	.section	.nv.callgraph,"",@"SHT_CUDA_CALLGRAPH"
	.align	4
	.sectionentsize	8
	.align		4
        /*0000*/ 	.word	0x00000000
	.align		4
        /*0004*/ 	.word	0xffffffff
	.align		4
        /*0008*/ 	.word	0x00000000
	.align		4
        /*000c*/ 	.word	0xfffffffe
	.align		4
        /*0010*/ 	.word	0x00000000
	.align		4
        /*0014*/ 	.word	0xfffffffd
	.align		4
        /*0018*/ 	.word	0x00000000
	.align		4
        /*001c*/ 	.word	0xfffffffc


//--------------------- .text._Z24top_k_gpu_kernel3_2_origPfiiiS_ --------------------------
	.section	.text._Z24top_k_gpu_kernel3_2_origPfiiiS_,"ax",@progbits
	.align	128
        .global         _Z24top_k_gpu_kernel3_2_origPfiiiS_
        .type           _Z24top_k_gpu_kernel3_2_origPfiiiS_,@function
        .size           _Z24top_k_gpu_kernel3_2_origPfiiiS_,(.L_x_130 - _Z24top_k_gpu_kernel3_2_origPfiiiS_)
        .other          _Z24top_k_gpu_kernel3_2_origPfiiiS_,@"STO_CUDA_ENTRY STV_DEFAULT"
_Z24top_k_gpu_kernel3_2_origPfiiiS_:
.text._Z24top_k_gpu_kernel3_2_origPfiiiS_:
[----:B------:R-:W-:Y:S01]  /*0000*/  LDC R1, c[0x0][0x37c] ;  /* 0x0000df00ff017b82 */ /* 0x000fe20000000800 */
[----:B------:R-:W0:Y:S07]  /*0010*/  S2R R12, SR_TID.X ;  /* 0x00000000000c7919 */ /* 0x000e2e0000002100 */
[----:B------:R-:W1:Y:S01]  /*0020*/  S2UR UR4, SR_CTAID.X ;  /* 0x00000000000479c3 */ /* 0x000e620000002500 */
[----:B------:R-:W2:Y:S01]  /*0030*/  LDCU UR6, c[0x0][0x360] ;  /* 0x00006c00ff0677ac */ /* 0x000ea20008000800 */
[----:B------:R-:W-:Y:S01]  /*0040*/  BSSY.RECONVERGENT B0, `(.L_x_0) ;  /* 0x0000047000007945 */ /* 0x000fe20003800200 */
[----:B------:R-:W2:Y:S05]  /*0050*/  LDCU UR5, c[0x0][0x370] ;  /* 0x00006e00ff0577ac */ /* 0x000eaa0008000800 */
[----:B------:R-:W3:Y:S01]  /*0060*/  LDC R9, c[0x0][0x390] ;  /* 0x0000e400ff097b82 */ /* 0x000ee20000000800 */
[----:B------:R-:W4:Y:S01]  /*0070*/  LDCU.128 UR12, c[0x0][0x380] ;  /* 0x00007000ff0c77ac */ /* 0x000f220008000c00 */
[----:B------:R-:W0:Y:S01]  /*0080*/  LDCU.64 UR8, c[0x0][0x358] ;  /* 0x00006b00ff0877ac */ /* 0x000e220008000a00 */
[----:B------:R-:W0:Y:S01]  /*0090*/  LDCU.64 UR16, c[0x0][0x388] ;  /* 0x00007100ff1077ac */ /* 0x000e220008000a00 */
[----:B--2---:R-:W-:-:S02]  /*00a0*/  UIMAD UR5, UR6, UR5, URZ ;  /* 0x00000005060572a4 */ /* 0x004fc4000f8e02ff */
[----:B-1----:R-:W-:-:S06]  /*00b0*/  UIMAD UR4, UR4, UR6, URZ ;  /* 0x00000006040472a4 */ /* 0x002fcc000f8e02ff */
[----:B0-----:R-:W-:Y:S01]  /*00c0*/  VIADD R0, R12, UR4 ;  /* 0x000000040c007c36 */ /* 0x001fe20008000000 */
[----:B---3--:R-:W-:-:S03]  /*00d0*/  ISETP.GE.AND P0, PT, R9, 0x1, PT ;  /* 0x000000010900780c */ /* 0x008fc60003f06270 */
[C---:B----4-:R-:W-:Y:S02]  /*00e0*/  IMAD R2, R0.reuse, UR15, RZ ;  /* 0x0000000f00027c24 */ /* 0x050fe4000f8e02ff */
[----:B------:R-:W-:Y:S02]  /*00f0*/  VIADD R0, R0, UR5 ;  /* 0x0000000500007c36 */ /* 0x000fe40008000000 */
[----:B------:R-:W-:-:S03]  /*0100*/  IMAD.WIDE R2, R2, 0x4, RZ ;  /* 0x0000000402027825 */ /* 0x000fc600078e02ff */
[----:B------:R-:W-:Y:S02]  /*0110*/  ISETP.GE.OR P0, PT, R0, UR14, !P0 ;  /* 0x0000000e00007c0c */ /* 0x000fe4000c706670 */
[----:B------:R-:W-:-:S04]  /*0120*/  IADD3 R4, P1, PT, R2, UR12, RZ ;  /* 0x0000000c02047c10 */ /* 0x000fc8000ff3e0ff */
[----:B------:R-:W-:-:S03]  /*0130*/  IADD3.X R5, PT, PT, R3, UR13, RZ, P1, !PT ;  /* 0x0000000d03057c10 */ /* 0x000fc60008ffe4ff */
[----:B------:R-:W-:-:S04]  /*0140*/  IMAD.WIDE R6, R9, 0x4, R4 ;  /* 0x0000000409067825 */ /* 0x000fc800078e0204 */
[----:B------:R-:W-:Y:S05]  /*0150*/  @P0 BRA `(.L_x_1) ;  /* 0x0000000000d40947 */ /* 0x000fea0003800000 */
[----:B------:R-:W0:Y:S01]  /*0160*/  LDC.64 R10, c[0x0][0x380] ;  /* 0x0000e000ff0a7b82 */ /* 0x000e220000000a00 */
[----:B------:R-:W-:-:S13]  /*0170*/  ISETP.NE.AND P0, PT, R9, 0x1, PT ;  /* 0x000000010900780c */ /* 0x000fda0003f05270 */
[----:B------:R-:W-:Y:S05]  /*0180*/  @!P0 BRA `(.L_x_2) ;  /* 0x0000000000a48947 */ /* 0x000fea0003800000 */
[----:B------:R-:W-:Y:S01]  /*0190*/  BSSY.RECONVERGENT B1, `(.L_x_3) ;  /* 0x0000027000017945 */ /* 0x000fe20003800200 */
[----:B0-----:R-:W-:-:S07]  /*01a0*/  VIADD R10, R9, 0xfffffffe ;  /* 0xfffffffe090a7836 */ /* 0x001fce0000000000 */
.L_x_10:
[----:B0-----:R-:W0:Y:S01]  /*01b0*/  LDCU.64 UR10, c[0x0][0x388] ;  /* 0x00007100ff0a77ac */ /* 0x001e220008000a00 */
[----:B------:R-:W-:Y:S02]  /*01c0*/  IMAD.MOV.U32 R11, RZ, RZ, RZ ;  /* 0x000000ffff0b7224 */ /* 0x000fe400078e00ff */
[C---:B0-----:R-:W-:Y:S02]  /*01d0*/  IMAD R16, R0.reuse, UR11, RZ ;  /* 0x0000000b00107c24 */ /* 0x041fe4000f8e02ff */
[----:B------:R-:W-:-:S03]  /*01e0*/  VIADD R0, R0, UR5 ;  /* 0x0000000500007c36 */ /* 0x000fc60008000000 */
[----:B------:R-:W-:Y:S02]  /*01f0*/  SHF.R.S32.HI R17, RZ, 0x1f, R16 ;  /* 0x0000001fff117819 */ /* 0x000fe40000011410 */
[----:B-1----:R-:W-:-:S13]  /*0200*/  ISETP.GE.AND P0, PT, R0, UR10, PT ;  /* 0x0000000a00007c0c */ /* 0x002fda000bf06270 */
.L_x_9:
[----:B0-----:R-:W0:Y:S01]  /*0210*/  LDCU.64 UR10, c[0x0][0x380] ;  /* 0x00007000ff0a77ac */ /* 0x001e220008000a00 */
[----:B------:R-:W-:Y:S01]  /*0220*/  IADD3 R9, P1, PT, R16, R11, RZ ;  /* 0x0000000b10097210 */ /* 0x000fe20007f3e0ff */
[----:B------:R-:W2:Y:S01]  /*0230*/  LDG.E R13, desc[UR8][R6.64+-0x4] ;  /* 0xfffffc08060d7981 */ /* 0x000ea2000c1e1900 */
[----:B-1----:R-:W1:Y:S03]  /*0240*/  LDCU UR7, c[0x0][0x390] ;  /* 0x00007200ff0777ac */ /* 0x002e660008000800 */
[----:B------:R-:W-:Y:S01]  /*0250*/  IMAD.X R14, RZ, RZ, R17, P1 ;  /* 0x000000ffff0e7224 */ /* 0x000fe200008e0611 */
[----:B0-----:R-:W-:-:S04]  /*0260*/  LEA R8, P1, R9, UR10, 0x2 ;  /* 0x0000000a09087c11 */ /* 0x001fc8000f8210ff */
[----:B------:R-:W-:-:S05]  /*0270*/  LEA.HI.X R9, R9, UR11, R14, 0x2, P1 ;  /* 0x0000000b09097c11 */ /* 0x000fca00088f140e */
[----:B------:R-:W2:Y:S01]  /*0280*/  LDG.E R15, desc[UR8][R8.64] ;  /* 0x00000008080f7981 */ /* 0x000ea2000c1e1900 */
[----:B------:R-:W-:Y:S01]  /*0290*/  VIADD R11, R11, 0x1 ;  /* 0x000000010b0b7836 */ /* 0x000fe20000000000 */
[----:B------:R-:W-:Y:S04]  /*02a0*/  BSSY.RECONVERGENT B2, `(.L_x_4) ;  /* 0x0000013000027945 */ /* 0x000fe80003800200 */
[----:B-1----:R-:W-:Y:S02]  /*02b0*/  ISETP.NE.AND P1, PT, R11, UR7, PT ;  /* 0x000000070b007c0c */ /* 0x002fe4000bf25270 */
[----:B--2---:R-:W-:-:S13]  /*02c0*/  FSETP.GEU.AND P2, PT, R15, R13, PT ;  /* 0x0000000d0f00720b */ /* 0x004fda0003f4e000 */
[----:B------:R-:W-:Y:S05]  /*02d0*/  @!P2 BRA `(.L_x_5) ;  /* 0x00000000003ca947 */ /* 0x000fea0003800000 */
[----:B------:R-:W-:Y:S01]  /*02e0*/  BSSY.RELIABLE B3, `(.L_x_6) ;  /* 0x000000b000037945 */ /* 0x000fe20003800100 */
[----:B------:R-:W-:-:S07]  /*02f0*/  IMAD.MOV.U32 R13, RZ, RZ, R10 ;  /* 0x000000ffff0d7224 */ /* 0x000fce00078e000a */
.L_x_8:
[----:B------:R-:W-:-:S05]  /*0300*/  IMAD.WIDE.U32 R8, R13, 0x4, R4 ;  /* 0x000000040d087825 */ /* 0x000fca00078e0004 */
[----:B------:R-:W2:Y:S02]  /*0310*/  LDG.E R14, desc[UR8][R8.64] ;  /* 0x00000008080e7981 */ /* 0x000ea4000c1e1900 */
[----:B--2---:R-:W-:-:S13]  /*0320*/  FSETP.GT.AND P2, PT, R15, R14, PT ;  /* 0x0000000e0f00720b */ /* 0x004fda0003f44000 */
[----:B------:R-:W-:Y:S05]  /*0330*/  @!P2 BREAK.RELIABLE B3 ;  /* 0x000000000003a942 */ /* 0x000fea0003800100 */
[----:B------:R-:W-:Y:S05]  /*0340*/  @!P2 BRA `(.L_x_7) ;  /* 0x00000000001ca947 */ /* 0x000fea0003800000 */
[----:B------:R0:W-:Y:S01]  /*0350*/  STG.E desc[UR8][R8.64+0x4], R14 ;  /* 0x0000040e08007986 */ /* 0x0001e2000c101908 */
[C---:B------:R-:W-:Y:S01]  /*0360*/  ISETP.GT.AND P2, PT, R13.reuse, RZ, PT ;  /* 0x000000ff0d00720c */ /* 0x040fe20003f44270 */
[----:B------:R-:W-:-:S12]  /*0370*/  VIADD R13, R13, 0xffffffff ;  /* 0xffffffff0d0d7836 */ /* 0x000fd80000000000 */
[----:B0-----:R-:W-:Y:S05]  /*0380*/  @P2 BRA `(.L_x_8) ;  /* 0xfffffffc00dc2947 */ /* 0x001fea000383ffff */
[----:B------:R-:W-:Y:S05]  /*0390*/  BSYNC.RELIABLE B3 ;  /* 0x0000000000037941 */ /* 0x000fea0003800100 */
.L_x_6:
[----:B------:R1:W-:Y:S01]  /*03a0*/  STG.E desc[UR8][R4.64], R15 ;  /* 0x0000000f04007986 */ /* 0x0003e2000c101908 */
[----:B------:R-:W-:Y:S05]  /*03b0*/  BRA `(.L_x_5) ;  /* 0x0000000000047947 */ /* 0x000fea0003800000 */
.L_x_7:
[----:B------:R0:W-:Y:S02]  /*03c0*/  STG.E desc[UR8][R8.64+0x4], R15 ;  /* 0x0000040f08007986 */ /* 0x0001e4000c101908 */
.L_x_5:
[----:B------:R-:W-:Y:S05]  /*03d0*/  BSYNC.RECONVERGENT B2 ;  /* 0x0000000000027941 */ /* 0x000fea0003800200 */
.L_x_4:
[----:B------:R-:W-:Y:S05]  /*03e0*/  @P1 BRA `(.L_x_9) ;  /* 0xfffffffc00881947 */ /* 0x000fea000383ffff */
[----:B------:R-:W-:Y:S05]  /*03f0*/  @!P0 BRA `(.L_x_10) ;  /* 0xfffffffc006c8947 */ /* 0x000fea000383ffff */
[----:B------:R-:W-:Y:S05]  /*0400*/  BSYNC.RECONVERGENT B1 ;  /* 0x0000000000017941 */ /* 0x000fea0003800200 */
.L_x_3:
[----:B------:R-:W-:Y:S05]  /*0410*/  BRA `(.L_x_1) ;  /* 0x0000000000247947 */ /* 0x000fea0003800000 */
.L_x_2:
[----:B------:R-:W-:Y:S01]  /*0420*/  IMAD R9, R0, UR17, RZ ;  /* 0x0000001100097c24 */ /* 0x000fe2000f8e02ff */
[----:B------:R-:W2:Y:S03]  /*0430*/  LDG.E R13, desc[UR8][R6.64+-0x4] ;  /* 0xfffffc08060d7981 */ /* 0x000ea6000c1e1900 */
[----:B0-----:R-:W-:-:S06]  /*0440*/  IMAD.WIDE R8, R9, 0x4, R10 ;  /* 0x0000000409087825 */ /* 0x001fcc00078e020a */
[----:B------:R-:W2:Y:S01]  /*0450*/  LDG.E R8, desc[UR8][R8.64] ;  /* 0x0000000808087981 */ /* 0x000ea2000c1e1900 */
[----:B------:R-:W-:Y:S01]  /*0460*/  VIADD R0, R0, UR5 ;  /* 0x0000000500007c36 */ /* 0x000fe20008000000 */
[----:B--2---:R-:W-:-:S13]  /*0470*/  FSETP.GEU.AND P0, PT, R8, R13, PT ;  /* 0x0000000d0800720b */ /* 0x004fda0003f0e000 */
[----:B------:R2:W-:Y:S01]  /*0480*/  @P0 STG.E desc[UR8][R4.64], R8 ;  /* 0x0000000804000986 */ /* 0x0005e2000c101908 */
[----:B------:R-:W-:-:S13]  /*0490*/  ISETP.GE.AND P0, PT, R0, UR16, PT ;  /* 0x0000001000007c0c */ /* 0x000fda000bf06270 */
[----:B--2---:R-:W-:Y:S05]  /*04a0*/  @!P0 BRA `(.L_x_2) ;  /* 0xfffffffc00dc8947 */ /* 0x004fea000383ffff */
.L_x_1:
[----:B------:R-:W-:Y:S05]  /*04b0*/  BSYNC.RECONVERGENT B0 ;  /* 0x0000000000007941 */ /* 0x000fea0003800200 */
.L_x_0:
[----:B------:R-:W-:Y:S05]  /*04c0*/  WARPSYNC.ALL ;  /* 0x0000000000007948 */ /* 0x000fea0003800000 */
[----:B------:R-:W-:Y:S01]  /*04d0*/  BAR.SYNC.DEFER_BLOCKING 0x0 ;  /* 0x0000000000007b1d */ /* 0x000fe20000010000 */
[----:B------:R-:W-:-:S09]  /*04e0*/  UISETP.GE.U32.AND UP0, UPT, UR6, 0x2, UPT ;  /* 0x000000020600788c */ /* 0x000fd2000bf06070 */
[----:B------:R-:W-:Y:S05]  /*04f0*/  BRA.U !UP0, `(.L_x_11) ;  /* 0x0000000508147547 */ /* 0x000fea000b800000 */
[----:B------:R-:W2:Y:S01]  /*0500*/  LDC R0, c[0x0][0x390] ;  /* 0x0000e400ff007b82 */ /* 0x000ea20000000800 */
[----:B------:R-:W3:Y:S01]  /*0510*/  LDCU.64 UR10, c[0x0][0x380] ;  /* 0x00007000ff0a77ac */ /* 0x000ee20008000a00 */
[----:B--2---:R-:W-:-:S04]  /*0520*/  VIADD R11, R0, 0xfffffffe ;  /* 0xfffffffe000b7836 */ /* 0x004fc80000000000 */
[----:B------:R-:W-:-:S03]  /*0530*/  IMAD.WIDE.U32 R10, R11, 0x4, R2 ;  /* 0x000000040b0a7825 */ /* 0x000fc600078e0002 */
[----:B---3--:R-:W-:-:S04]  /*0540*/  IADD3 R0, P0, PT, R10, UR10, RZ ;  /* 0x0000000a0a007c10 */ /* 0x008fc8000ff1e0ff */
[----:B------:R-:W-:-:S04]  /*0550*/  IADD3 R0, P1, PT, R0, 0x4, RZ ;  /* 0x0000000400007810 */ /* 0x000fc80007f3e0ff */
[----:B------:R-:W-:-:S09]  /*0560*/  IADD3.X R10, PT, PT, RZ, UR11, R11, P1, P0 ;  /* 0x0000000bff0a7c10 */ /* 0x000fd20008fe040b */
.L_x_21:
[----:B------:R-:W-:Y:S01]  /*0570*/  UMOV UR5, UR6 ;  /* 0x0000000600057c82 */ /* 0x000fe20008000000 */
[----:B------:R-:W-:Y:S01]  /*0580*/  USHF.R.U32.HI UR6, URZ, 0x1, UR6 ;  /* 0x00000001ff067899 */ /* 0x000fe20008011606 */
[----:B------:R-:W-:Y:S05]  /*0590*/  BSSY.RECONVERGENT B0, `(.L_x_12) ;  /* 0x0000037000007945 */ /* 0x000fea0003800200 */
[----:B------:R-:W-:-:S13]  /*05a0*/  ISETP.GE.U32.AND P0, PT, R12, UR6, PT ;  /* 0x000000060c007c0c */ /* 0x000fda000bf06070 */
[----:B0-2---:R-:W-:Y:S05]  /*05b0*/  @P0 BRA `(.L_x_13) ;  /* 0x0000000000d00947 */ /* 0x005fea0003800000 */
[----:B------:R-:W2:Y:S02]  /*05c0*/  LDCU UR7, c[0x0][0x390] ;  /* 0x00007200ff0777ac */ /* 0x000ea40008000800 */
[----:B--2---:R-:W-:-:S09]  /*05d0*/  UISETP.GE.AND UP0, UPT, UR7, 0x1, UPT ;  /* 0x000000010700788c */ /* 0x004fd2000bf06270 */
[----:B------:R-:W-:Y:S05]  /*05e0*/  BRA.U !UP0, `(.L_x_13) ;  /* 0x0000000108c47547 */ /* 0x000fea000b800000 */
[----:B------:R-:W2:Y:S01]  /*05f0*/  LDC R17, c[0x0][0x38c] ;  /* 0x0000e300ff117b82 */ /* 0x000ea20000000800 */
[----:B------:R-:W-:Y:S01]  /*0600*/  UISETP.NE.AND UP0, UPT, UR7, 0x1, UPT ;  /* 0x000000010700788c */ /* 0x000fe2000bf05270 */
[----:B--2---:R-:W-:-:S05]  /*0610*/  IMAD R17, R17, UR6, RZ ;  /* 0x0000000611117c24 */ /* 0x004fca000f8e02ff */
[----:B------:R-:W-:-:S03]  /*0620*/  SHF.R.S32.HI R16, RZ, 0x1f, R17 ;  /* 0x0000001fff107819 */ /* 0x000fc60000011411 */
[----:B------:R-:W-:Y:S05]  /*0630*/  BRA.U !UP0, `(.L_x_14) ;  /* 0x0000000108987547 */ /* 0x000fea000b800000 */
[----:B------:R-:W-:-:S07]  /*0640*/  IMAD.MOV.U32 R11, RZ, RZ, RZ ;  /* 0x000000ffff0b7224 */ /* 0x000fce00078e00ff */
.L_x_20:
[----:B0-2---:R-:W-:Y:S01]  /*0650*/  IADD3 R9, P0, PT, R17, R11, RZ ;  /* 0x0000000b11097210 */ /* 0x005fe20007f1e0ff */
[----:B------:R-:W0:Y:S04]  /*0660*/  LDCU UR7, c[0x0][0x390] ;  /* 0x00007200ff0777ac */ /* 0x000e280008000800 */
[----:B------:R-:W-:Y:S01]  /*0670*/  IMAD.X R13, RZ, RZ, R16, P0 ;  /* 0x000000ffff0d7224 */ /* 0x000fe200000e0610 */
[----:B------:R-:W-:-:S04]  /*0680*/  LEA R8, P0, R9, R4, 0x2 ;  /* 0x0000000409087211 */ /* 0x000fc800078010ff */
[----:B------:R-:W-:Y:S02]  /*0690*/  LEA.HI.X R9, R9, R5, R13, 0x2, P0 ;  /* 0x0000000509097211 */ /* 0x000fe400000f140d */
[----:B------:R-:W2:Y:S04]  /*06a0*/  LDG.E R13, desc[UR8][R6.64+-0x4] ;  /* 0xfffffc08060d7981 */ /* 0x000ea8000c1e1900 */
[----:B------:R-:W2:Y:S01]  /*06b0*/  LDG.E R19, desc[UR8][R8.64] ;  /* 0x0000000808137981 */ /* 0x000ea2000c1e1900 */
[----:B------:R-:W-:Y:S01]  /*06c0*/  VIADD R11, R11, 0x1 ;  /* 0x000000010b0b7836 */ /* 0x000fe20000000000 */
[----:B------:R-:W-:Y:S04]  /*06d0*/  BSSY.RECONVERGENT B1, `(.L_x_15) ;  /* 0x000001a000017945 */ /* 0x000fe80003800200 */
[----:B0-----:R-:W-:-:S02]  /*06e0*/  ISETP.NE.AND P0, PT, R11, UR7, PT ;  /* 0x000000070b007c0c */ /* 0x001fc4000bf05270 */
[----:B--2---:R-:W-:-:S13]  /*06f0*/  FSETP.GEU.AND P1, PT, R19, R13, PT ;  /* 0x0000000d1300720b */ /* 0x004fda0003f2e000 */
[----:B------:R-:W-:Y:S05]  /*0700*/  @!P1 BRA `(.L_x_16) ;  /* 0x0000000000589947 */ /* 0x000fea0003800000 */
[----:B------:R-:W0:Y:S01]  /*0710*/  LDCU UR7, c[0x0][0x390] ;  /* 0x00007200ff0777ac */ /* 0x000e220008000800 */
[----:B------:R-:W-:Y:S01]  /*0720*/  BSSY.RELIABLE B2, `(.L_x_17) ;  /* 0x0000011000027945 */ /* 0x000fe20003800100 */
[----:B-1----:R-:W-:Y:S02]  /*0730*/  IMAD.MOV.U32 R15, RZ, RZ, R0 ;  /* 0x000000ffff0f7224 */ /* 0x002fe400078e0000 */
[----:B------:R-:W-:Y:S02]  /*0740*/  IMAD.MOV.U32 R14, RZ, RZ, R10 ;  /* 0x000000ffff0e7224 */ /* 0x000fe400078e000a */
[----:B0-----:R-:W-:-:S07]  /*0750*/  IMAD.U32 R13, RZ, RZ, UR7 ;  /* 0x00000007ff0d7e24 */ /* 0x001fce000f8e00ff */
.L_x_19:
[----:B------:R-:W-:Y:S02]  /*0760*/  IMAD.MOV.U32 R8, RZ, RZ, R15 ;  /* 0x000000ffff087224 */ /* 0x000fe400078e000f */
[----:B------:R-:W-:-:S05]  /*0770*/  IMAD.MOV.U32 R9, RZ, RZ, R14 ;  /* 0x000000ffff097224 */ /* 0x000fca00078e000e */
[----:B------:R-:W2:Y:S02]  /*0780*/  LDG.E R18, desc[UR8][R8.64+-0x4] ;  /* 0xfffffc0808127981 */ /* 0x000ea4000c1e1900 */
[----:B--2---:R-:W-:-:S13]  /*0790*/  FSETP.GT.AND P1, PT, R19, R18, PT ;  /* 0x000000121300720b */ /* 0x004fda0003f24000 */
[----:B------:R-:W-:Y:S05]  /*07a0*/  @!P1 BREAK.RELIABLE B2 ;  /* 0x0000000000029942 */ /* 0x000fea0003800100 */
[----:B------:R-:W-:Y:S05]  /*07b0*/  @!P1 BRA `(.L_x_18) ;  /* 0x0000000000289947 */ /* 0x000fea0003800000 */
[----:B------:R0:W-:Y:S01]  /*07c0*/  STG.E desc[UR8][R8.64], R18 ;  /* 0x0000001208007986 */ /* 0x0001e2000c101908 */
[C---:B------:R-:W-:Y:S01]  /*07d0*/  VIADD R14, R13.reuse, 0xfffffffe ;  /* 0xfffffffe0d0e7836 */ /* 0x040fe20000000000 */
[----:B------:R-:W-:Y:S01]  /*07e0*/  IADD3 R15, P2, PT, R8, -0x4, RZ ;  /* 0xfffffffc080f7810 */ /* 0x000fe20007f5e0ff */
[----:B------:R-:W-:-:S03]  /*07f0*/  VIADD R13, R13, 0xffffffff ;  /* 0xffffffff0d0d7836 */ /* 0x000fc60000000000 */
[----:B------:R-:W-:Y:S02]  /*0800*/  ISETP.GT.AND P1, PT, R14, RZ, PT ;  /* 0x000000ff0e00720c */ /* 0x000fe40003f24270 */
[----:B------:R-:W-:-:S11]  /*0810*/  IADD3.X R14, PT, PT, R9, -0x1, RZ, P2, !PT ;  /* 0xffffffff090e7810 */ /* 0x000fd600017fe4ff */
[----:B0-----:R-:W-:Y:S05]  /*0820*/  @P1 BRA `(.L_x_19) ;  /* 0xfffffffc00cc1947 */ /* 0x001fea000383ffff */
[----:B------:R-:W-:Y:S05]  /*0830*/  BSYNC.RELIABLE B2 ;  /* 0x0000000000027941 */ /* 0x000fea0003800100 */
.L_x_17:
[----:B------:R0:W-:Y:S01]  /*0840*/  STG.E desc[UR8][R4.64], R19 ;  /* 0x0000001304007986 */ /* 0x0001e2000c101908 */
[----:B------:R-:W-:Y:S05]  /*0850*/  BRA `(.L_x_16) ;  /* 0x0000000000047947 */ /* 0x000fea0003800000 */
.L_x_18:
[----:B------:R2:W-:Y:S02]  /*0860*/  STG.E desc[UR8][R8.64], R19 ;  /* 0x0000001308007986 */ /* 0x0005e4000c101908 */
.L_x_16:
[----:B------:R-:W-:Y:S05]  /*0870*/  BSYNC.RECONVERGENT B1 ;  /* 0x0000000000017941 */ /* 0x000fea0003800200 */
.L_x_15:
[----:B------:R-:W-:Y:S05]  /*0880*/  @P0 BRA `(.L_x_20) ;  /* 0xfffffffc00700947 */ /* 0x000fea000383ffff */
[----:B------:R-:W-:Y:S05]  /*0890*/  BRA `(.L_x_13) ;  /* 0x0000000000187947 */ /* 0x000fea0003800000 */
.L_x_14:
[C---:B0-----:R-:W-:Y:S01]  /*08a0*/  LEA R8, P0, R17.reuse, R4, 0x2 ;  /* 0x0000000411087211 */ /* 0x041fe200078010ff */
[----:B------:R-:W2:Y:S03]  /*08b0*/  LDG.E R11, desc[UR8][R6.64+-0x4] ;  /* 0xfffffc08060b7981 */ /* 0x000ea6000c1e1900 */
[----:B------:R-:W-:-:S05]  /*08c0*/  LEA.HI.X R9, R17, R5, R16, 0x2, P0 ;  /* 0x0000000511097211 */ /* 0x000fca00000f1410 */
[----:B------:R-:W2:Y:S02]  /*08d0*/  LDG.E R8, desc[UR8][R8.64] ;  /* 0x0000000808087981 */ /* 0x000ea4000c1e1900 */
[----:B--2---:R-:W-:-:S13]  /*08e0*/  FSETP.GEU.AND P0, PT, R8, R11, PT ;  /* 0x0000000b0800720b */ /* 0x004fda0003f0e000 */
[----:B------:R2:W-:Y:S02]  /*08f0*/  @P0 STG.E desc[UR8][R4.64], R8 ;  /* 0x0000000804000986 */ /* 0x0005e4000c101908 */
.L_x_13:
[----:B------:R-:W-:Y:S05]  /*0900*/  BSYNC.RECONVERGENT B0 ;  /* 0x0000000000007941 */ /* 0x000fea0003800200 */
.L_x_12:
[----:B------:R-:W-:Y:S05]  /*0910*/  WARPSYNC.ALL ;  /* 0x0000000000007948 */ /* 0x000fea0003800000 */
[----:B------:R-:W-:Y:S01]  /*0920*/  BAR.SYNC.DEFER_BLOCKING 0x0 ;  /* 0x0000000000007b1d */ /* 0x000fe20000010000 */
[----:B------:R-:W-:-:S09]  /*0930*/  UISETP.GT.U32.AND UP0, UPT, UR5, 0x3, UPT ;  /* 0x000000030500788c */ /* 0x000fd2000bf04070 */
[----:B------:R-:W-:Y:S05]  /*0940*/  BRA.U UP0, `(.L_x_21) ;  /* 0xfffffffd00087547 */ /* 0x000fea000b83ffff */
.L_x_11:
[----:B------:R-:W-:-:S13]  /*0950*/  ISETP.NE.AND P0, PT, R12, RZ, PT ;  /* 0x000000ff0c00720c */ /* 0x000fda0003f05270 */
[----:B------:R-:W-:Y:S05]  /*0960*/  @P0 EXIT ;  /* 0x000000000000094d */ /* 0x000fea0003800000 */
[----:B------:R-:W3:Y:S01]  /*0970*/  LDC R0, c[0x0][0x390] ;  /* 0x0000e400ff007b82 */ /* 0x000ee20000000800 */
[----:B------:R-:W4:Y:S02]  /*0980*/  LDCU UR5, c[0x0][0x38c] ;  /* 0x00007180ff0577ac */ /* 0x000f240008000800 */
[----:B----4-:R-:W-:Y:S01]  /*0990*/  UIMAD UR5, UR4, UR5, URZ ;  /* 0x00000005040572a4 */ /* 0x010fe2000f8e02ff */
[----:B---3--:R-:W-:-:S13]  /*09a0*/  ISETP.GE.AND P0, PT, R0, 0x1, PT ;  /* 0x000000010000780c */ /* 0x008fda0003f06270 */
[----:B------:R-:W-:Y:S05]  /*09b0*/  @!P0 EXIT ;  /* 0x000000000000894d */ /* 0x000fea0003800000 */
[C---:B------:R-:W-:Y:S01]  /*09c0*/  ISETP.GE.U32.AND P1, PT, R0.reuse, 0x10, PT ;  /* 0x000000100000780c */ /* 0x040fe20003f26070 */
[----:B------:R-:W-:Y:S01]  /*09d0*/  IMAD.MOV.U32 R11, RZ, RZ, RZ ;  /* 0x000000ffff0b7224 */ /* 0x000fe200078e00ff */
[----:B------:R-:W-:-:S04]  /*09e0*/  LOP3.LUT R14, R0, 0xf, RZ, 0xc0, !PT ;  /* 0x0000000f000e7812 */ /* 0x000fc800078ec0ff */
[----:B------:R-:W-:-:S07]  /*09f0*/  ISETP.NE.AND P0, PT, R14, RZ, PT ;  /* 0x000000ff0e00720c */ /* 0x000fce0003f05270 */
[----:B------:R-:W-:Y:S06]  /*0a00*/  @!P1 BRA `(.L_x_22) ;  /* 0x0000000000d89947 */ /* 0x000fec0003800000 */
[----:B------:R-:W3:Y:S01]  /*0a10*/  LDCU.64 UR6, c[0x0][0x398] ;  /* 0x00007300ff0677ac */ /* 0x000ee20008000a00 */
[----:B------:R-:W-:Y:S02]  /*0a20*/  IADD3 R16, P1, PT, R4, 0x20, RZ ;  /* 0x0000002004107810 */ /* 0x000fe40007f3e0ff */
[----:B------:R-:W-:-:S03]  /*0a30*/  LOP3.LUT R11, R0, 0x7ffffff0, RZ, 0xc0, !PT ;  /* 0x7ffffff0000b7812 */ /* 0x000fc600078ec0ff */
[----:B------:R-:W-:Y:S02]  /*0a40*/  IMAD.X R13, RZ, RZ, R5, P1 ;  /* 0x000000ffff0d7224 */ /* 0x000fe400008e0605 */
[----:B------:R-:W-:Y:S01]  /*0a50*/  IMAD.MOV R10, RZ, RZ, -R11 ;  /* 0x000000ffff0a7224 */ /* 0x000fe200078e0a0b */
[----:B---3--:R-:W-:-:S04]  /*0a60*/  ULEA UR4, UP0, UR5, UR6, 0x2 ;  /* 0x0000000605047291 */ /* 0x008fc8000f8010ff */
[----:B------:R-:W-:Y:S02]  /*0a70*/  ULEA.HI.X UR6, UR5, UR7, URZ, 0x2, UP0 ;  /* 0x0000000705067291 */ /* 0x000fe400080f14ff */
[----:B------:R-:W-:-:S04]  /*0a80*/  UIADD3 UR4, UP0, UPT, UR4, 0x20, URZ ;  /* 0x0000002004047890 */ /* 0x000fc8000ff1e0ff */
[----:B------:R-:W-:Y:S02]  /*0a90*/  UIADD3.X UR6, UPT, UPT, URZ, UR6, URZ, UP0, !UPT ;  /* 0x00000006ff067290 */ /* 0x000fe400087fe4ff */
[----:B------:R-:W-:-:S04]  /*0aa0*/  IMAD.U32 R12, RZ, RZ, UR4 ;  /* 0x00000004ff0c7e24 */ /* 0x000fc8000f8e00ff */
[----:B------:R-:W-:-:S07]  /*0ab0*/  IMAD.U32 R21, RZ, RZ, UR6 ;  /* 0x00000006ff157e24 */ /* 0x000fce000f8e00ff */
.L_x_23:
[----:B------:R-:W-:Y:S02]  /*0ac0*/  IMAD.MOV.U32 R6, RZ, RZ, R16 ;  /* 0x000000ffff067224 */ /* 0x000fe400078e0010 */
[----:B------:R-:W-:-:S05]  /*0ad0*/  IMAD.MOV.U32 R7, RZ, RZ, R13 ;  /* 0x000000ffff077224 */ /* 0x000fca00078e000d */
[----:B------:R-:W3:Y:S01]  /*0ae0*/  LDG.E R13, desc[UR8][R6.64+-0x20] ;  /* 0xffffe008060d7981 */ /* 0x000ee2000c1e1900 */
[----:B0-2-4-:R-:W-:Y:S02]  /*0af0*/  IMAD.MOV.U32 R8, RZ, RZ, R12 ;  /* 0x000000ffff087224 */ /* 0x015fe400078e000c */
[----:B------:R-:W-:-:S05]  /*0b00*/  IMAD.MOV.U32 R9, RZ, RZ, R21 ;  /* 0x000000ffff097224 */ /* 0x000fca00078e0015 */
[----:B---3--:R0:W-:Y:S04]  /*0b10*/  STG.E desc[UR8][R8.64+-0x20], R13 ;  /* 0xffffe00d08007986 */ /* 0x0081e8000c101908 */
[----:B-1----:R-:W2:Y:S04]  /*0b20*/  LDG.E R15, desc[UR8][R6.64+-0x1c] ;  /* 0xffffe408060f7981 */ /* 0x002ea8000c1e1900 */
[----:B--2---:R1:W-:Y:S04]  /*0b30*/  STG.E desc[UR8][R8.64+-0x1c], R15 ;  /* 0xffffe40f08007986 */ /* 0x0043e8000c101908 */
[----:B------:R-:W2:Y:S04]  /*0b40*/  LDG.E R17, desc[UR8][R6.64+-0x18] ;  /* 0xffffe80806117981 */ /* 0x000ea8000c1e1900 */
[----:B--2---:R2:W-:Y:S04]  /*0b50*/  STG.E desc[UR8][R8.64+-0x18], R17 ;  /* 0xffffe81108007986 */ /* 0x0045e8000c101908 */
[----:B------:R-:W3:Y:S04]  /*0b60*/  LDG.E R19, desc[UR8][R6.64+-0x14] ;  /* 0xffffec0806137981 */ /* 0x000ee8000c1e1900 */
[----:B---3--:R3:W-:Y:S04]  /*0b70*/  STG.E desc[UR8][R8.64+-0x14], R19 ;  /* 0xffffec1308007986 */ /* 0x0087e8000c101908 */
[----:B------:R-:W4:Y:S04]  /*0b80*/  LDG.E R21, desc[UR8][R6.64+-0x10] ;  /* 0xfffff00806157981 */ /* 0x000f28000c1e1900 */
[----:B----4-:R4:W-:Y:S04]  /*0b90*/  STG.E desc[UR8][R8.64+-0x10], R21 ;  /* 0xfffff01508007986 */ /* 0x0109e8000c101908 */
[----:B------:R-:W5:Y:S04]  /*0ba0*/  LDG.E R23, desc[UR8][R6.64+-0xc] ;  /* 0xfffff40806177981 */ /* 0x000f68000c1e1900 */
[----:B-----5:R5:W-:Y:S04]  /*0bb0*/  STG.E desc[UR8][R8.64+-0xc], R23 ;  /* 0xfffff41708007986 */ /* 0x020be8000c101908 */
[----:B0-----:R-:W2:Y:S04]  /*0bc0*/  LDG.E R13, desc[UR8][R6.64+-0x8] ;  /* 0xfffff808060d7981 */ /* 0x001ea8000c1e1900 */
[----:B--2---:R0:W-:Y:S04]  /*0bd0*/  STG.E desc[UR8][R8.64+-0x8], R13 ;  /* 0xfffff80d08007986 */ /* 0x0041e8000c101908 */
[----:B-1----:R-:W2:Y:S04]  /*0be0*/  LDG.E R15, desc[UR8][R6.64+-0x4] ;  /* 0xfffffc08060f7981 */ /* 0x002ea8000c1e1900 */
[----:B--2---:R1:W-:Y:S04]  /*0bf0*/  STG.E desc[UR8][R8.64+-0x4], R15 ;  /* 0xfffffc0f08007986 */ /* 0x0043e8000c101908 */
[----:B------:R-:W2:Y:S04]  /*0c00*/  LDG.E R17, desc[UR8][R6.64] ;  /* 0x0000000806117981 */ /* 0x000ea8000c1e1900 */
[----:B--2---:R2:W-:Y:S04]  /*0c10*/  STG.E desc[UR8][R8.64], R17 ;  /* 0x0000001108007986 */ /* 0x0045e8000c101908 */
[----:B---3--:R-:W3:Y:S04]  /*0c20*/  LDG.E R19, desc[UR8][R6.64+0x4] ;  /* 0x0000040806137981 */ /* 0x008ee8000c1e1900 */
[----:B---3--:R3:W-:Y:S04]  /*0c30*/  STG.E desc[UR8][R8.64+0x4], R19 ;  /* 0x0000041308007986 */ /* 0x0087e8000c101908 */
[----:B----4-:R-:W4:Y:S04]  /*0c40*/  LDG.E R21, desc[UR8][R6.64+0x8] ;  /* 0x0000080806157981 */ /* 0x010f28000c1e1900 */
[----:B----4-:R-:W-:Y:S04]  /*0c50*/  STG.E desc[UR8][R8.64+0x8], R21 ;  /* 0x0000081508007986 */ /* 0x010fe8000c101908 */
[----:B-----5:R-:W4:Y:S04]  /*0c60*/  LDG.E R23, desc[UR8][R6.64+0xc] ;  /* 0x00000c0806177981 */ /* 0x020f28000c1e1900 */
[----:B----4-:R-:W-:Y:S04]  /*0c70*/  STG.E desc[UR8][R8.64+0xc], R23 ;  /* 0x00000c1708007986 */ /* 0x010fe8000c101908 */
[----:B0-----:R-:W4:Y:S04]  /*0c80*/  LDG.E R13, desc[UR8][R6.64+0x10] ;  /* 0x00001008060d7981 */ /* 0x001f28000c1e1900 */
[----:B----4-:R0:W-:Y:S04]  /*0c90*/  STG.E desc[UR8][R8.64+0x10], R13 ;  /* 0x0000100d08007986 */ /* 0x0101e8000c101908 */
[----:B-1----:R-:W4:Y:S04]  /*0ca0*/  LDG.E R15, desc[UR8][R6.64+0x14] ;  /* 0x00001408060f7981 */ /* 0x002f28000c1e1900 */
[----:B----4-:R4:W-:Y:S04]  /*0cb0*/  STG.E desc[UR8][R8.64+0x14], R15 ;  /* 0x0000140f08007986 */ /* 0x0109e8000c101908 */
[----:B--2---:R-:W2:Y:S04]  /*0cc0*/  LDG.E R17, desc[UR8][R6.64+0x18] ;  /* 0x0000180806117981 */ /* 0x004ea8000c1e1900 */
[----:B--2---:R4:W-:Y:S04]  /*0cd0*/  STG.E desc[UR8][R8.64+0x18], R17 ;  /* 0x0000181108007986 */ /* 0x0049e8000c101908 */
[----:B---3--:R-:W2:Y:S01]  /*0ce0*/  LDG.E R19, desc[UR8][R6.64+0x1c] ;  /* 0x00001c0806137981 */ /* 0x008ea2000c1e1900 */
[----:B------:R-:W-:Y:S01]  /*0cf0*/  VIADD R10, R10, 0x10 ;  /* 0x000000100a0a7836 */ /* 0x000fe20000000000 */
[----:B------:R-:W-:-:S02]  /*0d00*/  IADD3 R16, P2, PT, R6, 0x40, RZ ;  /* 0x0000004006107810 */ /* 0x000fc40007f5e0ff */
[----:B------:R-:W-:Y:S02]  /*0d10*/  IADD3 R12, P3, PT, R8, 0x40, RZ ;  /* 0x00000040080c7810 */ /* 0x000fe40007f7e0ff */
[----:B------:R-:W-:Y:S01]  /*0d20*/  ISETP.NE.AND P1, PT, R10, RZ, PT ;  /* 0x000000ff0a00720c */ /* 0x000fe20003f25270 */
[----:B0-----:R-:W-:Y:S02]  /*0d30*/  IMAD.X R13, RZ, RZ, R7, P2 ;  /* 0x000000ffff0d7224 */ /* 0x001fe400010e0607 */
[----:B------:R-:W-:Y:S01]  /*0d40*/  IMAD.X R21, RZ, RZ, R9, P3 ;  /* 0x000000ffff157224 */ /* 0x000fe200018e0609 */
[----:B--2---:R4:W-:Y:S09]  /*0d50*/  STG.E desc[UR8][R8.64+0x1c], R19 ;  /* 0x00001c1308007986 */ /* 0x0049f2000c101908 */
[----:B------:R-:W-:Y:S05]  /*0d60*/  @P1 BRA `(.L_x_23) ;  /* 0xfffffffc00541947 */ /* 0x000fea000383ffff */
.L_x_22:
[----:B------:R-:W-:Y:S05]  /*0d70*/  @!P0 EXIT ;  /* 0x000000000000894d */ /* 0x000fea0003800000 */
[----:B------:R-:W-:Y:S02]  /*0d80*/  ISETP.GE.U32.AND P0, PT, R14, 0x8, PT ;  /* 0x000000080e00780c */ /* 0x000fe40003f06070 */
[----:B------:R-:W-:-:S04]  /*0d90*/  LOP3.LUT R12, R0, 0x7, RZ, 0xc0, !PT ;  /* 0x00000007000c7812 */ /* 0x000fc800078ec0ff */
[----:B------:R-:W-:-:S07]  /*0da0*/  ISETP.NE.AND P1, PT, R12, RZ, PT ;  /* 0x000000ff0c00720c */ /* 0x000fce0003f25270 */
[----:B------:R-:W-:Y:S06]  /*0db0*/  @!P0 BRA `(.L_x_24) ;  /* 0x00000000005c8947 */ /* 0x000fec0003800000 */
[C---:B0-2-4-:R-:W-:Y:S01]  /*0dc0*/  IMAD.WIDE.U32 R8, R11.reuse, 0x4, R4 ;  /* 0x000000040b087825 */ /* 0x055fe200078e0004 */
[----:B-1----:R-:W0:Y:S04]  /*0dd0*/  LDC.64 R14, c[0x0][0x398] ;  /* 0x0000e600ff0e7b82 */ /* 0x002e280000000a00 */
[----:B------:R-:W2:Y:S01]  /*0de0*/  LDG.E R13, desc[UR8][R8.64] ;  /* 0x00000008080d7981 */ /* 0x000ea2000c1e1900 */
[----:B------:R-:W-:-:S05]  /*0df0*/  IADD3 R7, P0, PT, R11, UR5, RZ ;  /* 0x000000050b077c10 */ /* 0x000fca000ff1e0ff */
[----:B------:R-:W-:Y:S01]  /*0e00*/  IMAD.X R10, RZ, RZ, RZ, P0 ;  /* 0x000000ffff0a7224 */ /* 0x000fe200000e06ff */
[----:B0-----:R-:W-:-:S04]  /*0e10*/  LEA R6, P0, R7, R14, 0x2 ;  /* 0x0000000e07067211 */ /* 0x001fc800078010ff */
[----:B------:R-:W-:-:S05]  /*0e20*/  LEA.HI.X R7, R7, R15, R10, 0x2, P0 ;  /* 0x0000000f07077211 */ /* 0x000fca00000f140a */
[----:B--2---:R0:W-:Y:S04]  /*0e30*/  STG.E desc[UR8][R6.64], R13 ;  /* 0x0000000d06007986 */ /* 0x0041e8000c101908 */
[----:B------:R-:W2:Y:S04]  /*0e40*/  LDG.E R15, desc[UR8][R8.64+0x4] ;  /* 0x00000408080f7981 */ /* 0x000ea8000c1e1900 */
        /* <DEDUP_REMOVED lines=9> */
[----:B0-----:R-:W2:Y:S04]  /*0ee0*/  LDG.E R13, desc[UR8][R8.64+0x18] ;  /* 0x00001808080d7981 */ /* 0x001ea8000c1e1900 */
[----:B--2---:R3:W-:Y:S04]  /*0ef0*/  STG.E desc[UR8][R6.64+0x18], R13 ;  /* 0x0000180d06007986 */ /* 0x0047e8000c101908 */
[----:B-1----:R-:W2:Y:S01]  /*0f00*/  LDG.E R15, desc[UR8][R8.64+0x1c] ;  /* 0x00001c08080f7981 */ /* 0x002ea2000c1e1900 */
[----:B------:R-:W-:-:S03]  /*0f10*/  VIADD R11, R11, 0x8 ;  /* 0x000000080b0b7836 */ /* 0x000fc60000000000 */
[----:B--2---:R3:W-:Y:S04]  /*0f20*/  STG.E desc[UR8][R6.64+0x1c], R15 ;  /* 0x00001c0f06007986 */ /* 0x0047e8000c101908 */
.L_x_24:
[----:B------:R-:W-:Y:S05]  /*0f30*/  @!P1 EXIT ;  /* 0x000000000000994d */ /* 0x000fea0003800000 */
[----:B------:R-:W-:Y:S02]  /*0f40*/  ISETP.GE.U32.AND P0, PT, R12, 0x4, PT ;  /* 0x000000040c00780c */ /* 0x000fe40003f06070 */
[----:B------:R-:W-:-:S04]  /*0f50*/  LOP3.LUT R0, R0, 0x3, RZ, 0xc0, !PT ;  /* 0x0000000300007812 */ /* 0x000fc800078ec0ff */
[----:B------:R-:W-:-:S07]  /*0f60*/  ISETP.NE.AND P1, PT, R0, RZ, PT ;  /* 0x000000ff0000720c */ /* 0x000fce0003f25270 */
[----:B------:R-:W-:Y:S06]  /*0f70*/  @!P0 BRA `(.L_x_25) ;  /* 0x00000000003c8947 */ /* 0x000fec0003800000 */
[C---:B012---:R-:W-:Y:S01]  /*0f80*/  IMAD.WIDE.U32 R4, R11.reuse, 0x4, R4 ;  /* 0x000000040b047825 */ /* 0x047fe200078e0004 */
[----:B---3--:R-:W0:Y:S04]  /*0f90*/  LDC.64 R12, c[0x0][0x398] ;  /* 0x0000e600ff0c7b82 */ /* 0x008e280000000a00 */
[----:B----4-:R-:W2:Y:S01]  /*0fa0*/  LDG.E R9, desc[UR8][R4.64] ;  /* 0x0000000804097981 */ /* 0x010ea2000c1e1900 */
        /* <DEDUP_REMOVED lines=9> */
[----:B------:R-:W2:Y:S01]  /*1040*/  LDG.E R17, desc[UR8][R4.64+0xc] ;  /* 0x00000c0804117981 */ /* 0x000ea2000c1e1900 */
[----:B------:R-:W-:-:S03]  /*1050*/  VIADD R11, R11, 0x4 ;  /* 0x000000040b0b7836 */ /* 0x000fc60000000000 */
[----:B--2---:R0:W-:Y:S04]  /*1060*/  STG.E desc[UR8][R6.64+0xc], R17 ;  /* 0x00000c1106007986 */ /* 0x0041e8000c101908 */
.L_x_25:
[----:B------:R-:W-:Y:S05]  /*1070*/  @!P1 EXIT ;  /* 0x000000000000994d */ /* 0x000fea0003800000 */
[----:B0--3--:R-:W0:Y:S01]  /*1080*/  LDC.64 R12, c[0x0][0x398] ;  /* 0x0000e600ff0c7b82 */ /* 0x009e220000000a00 */
[----:B------:R-:W1:Y:S01]  /*1090*/  LDCU.64 UR6, c[0x0][0x380] ;  /* 0x00007000ff0677ac */ /* 0x000e620008000a00 */
[C---:B------:R-:W-:Y:S01]  /*10a0*/  IMAD.WIDE.U32 R2, R11.reuse, 0x4, R2 ;  /* 0x000000040b027825 */ /* 0x040fe200078e0002 */
[----:B--2-4-:R-:W-:-:S03]  /*10b0*/  IADD3 R9, P0, PT, R11, UR5, RZ ;  /* 0x000000050b097c10 */ /* 0x014fc6000ff1e0ff */
[----:B------:R-:W-:Y:S01]  /*10c0*/  IMAD.MOV R0, RZ, RZ, -R0 ;  /* 0x000000ffff007224 */ /* 0x000fe200078e0a00 */
[----:B-1----:R-:W-:Y:S01]  /*10d0*/  IADD3 R4, P2, PT, R2, UR6, RZ ;  /* 0x0000000602047c10 */ /* 0x002fe2000ff5e0ff */
[----:B------:R-:W-:-:S03]  /*10e0*/  IMAD.X R2, RZ, RZ, RZ, P0 ;  /* 0x000000ffff027224 */ /* 0x000fc600000e06ff */
[----:B------:R-:W-:Y:S02]  /*10f0*/  IADD3.X R7, PT, PT, R3, UR7, RZ, P2, !PT ;  /* 0x0000000703077c10 */ /* 0x000fe400097fe4ff */
[----:B0-----:R-:W-:-:S04]  /*1100*/  LEA R6, P1, R9, R12, 0x2 ;  /* 0x0000000c09067211 */ /* 0x001fc800078210ff */
[----:B------:R-:W-:-:S09]  /*1110*/  LEA.HI.X R9, R9, R13, R2, 0x2, P1 ;  /* 0x0000000d09097211 */ /* 0x000fd200008f1402 */
.L_x_26:
[----:B0-----:R-:W-:Y:S02]  /*1120*/  IMAD.MOV.U32 R2, RZ, RZ, R4 ;  /* 0x000000ffff027224 */ /* 0x001fe400078e0004 */
[----:B------:R-:W-:-:S05]  /*1130*/  IMAD.MOV.U32 R3, RZ, RZ, R7 ;  /* 0x000000ffff037224 */ /* 0x000fca00078e0007 */
[----:B------:R0:W2:Y:S01]  /*1140*/  LDG.E R5, desc[UR8][R2.64] ;  /* 0x0000000802057981 */ /* 0x0000a2000c1e1900 */
[----:B------:R-:W-:Y:S01]  /*1150*/  VIADD R0, R0, 0x1 ;  /* 0x0000000100007836 */ /* 0x000fe20000000000 */
[----:B------:R-:W-:-:S04]  /*1160*/  IADD3 R4, P2, PT, R4, 0x4, RZ ;  /* 0x0000000404047810 */ /* 0x000fc80007f5e0ff */
[----:B------:R-:W-:Y:S01]  /*1170*/  ISETP.NE.AND P0, PT, R0, RZ, PT ;  /* 0x000000ff0000720c */ /* 0x000fe20003f05270 */
[----:B------:R-:W-:Y:S02]  /*1180*/  IMAD.X R7, RZ, RZ, R7, P2 ;  /* 0x000000ffff077224 */ /* 0x000fe400010e0607 */
[----:B0-----:R-:W-:Y:S01]  /*1190*/  IMAD.MOV.U32 R2, RZ, RZ, R6 ;  /* 0x000000ffff027224 */ /* 0x001fe200078e0006 */
[----:B------:R-:W-:Y:S01]  /*11a0*/  IADD3 R6, P1, PT, R6, 0x4, RZ ;  /* 0x0000000406067810 */ /* 0x000fe20007f3e0ff */
[----:B------:R-:W-:-:S04]  /*11b0*/  IMAD.MOV.U32 R3, RZ, RZ, R9 ;  /* 0x000000ffff037224 */ /* 0x000fc800078e0009 */
[----:B------:R-:W-:Y:S01]  /*11c0*/  IMAD.X R9, RZ, RZ, R9, P1 ;  /* 0x000000ffff097224 */ /* 0x000fe200008e0609 */
[----:B--2---:R0:W-:Y:S03]  /*11d0*/  STG.E desc[UR8][R2.64], R5 ;  /* 0x0000000502007986 */ /* 0x0041e6000c101908 */
[----:B------:R-:W-:Y:S05]  /*11e0*/  @P0 BRA `(.L_x_26) ;  /* 0xfffffffc00cc0947 */ /* 0x000fea000383ffff */
[----:B------:R-:W-:Y:S05]  /*11f0*/  EXIT ;  /* 0x000000000000794d */ /* 0x000fea0003800000 */
.L_x_27:
[----:B------:R-:W-:-:S00]  /*1200*/  BRA `(.L_x_27) ;  /* 0xfffffffc00fc7947 */ /* 0x000fc0000383ffff */
[----:B------:R-:W-:-:S00]  /*1210*/  NOP ;  /* 0x0000000000007918 */ /* 0x000fc00000000000 */
        /* <DEDUP_REMOVED lines=14> */
.L_x_130:


//--------------------- .text._Z24top_k_gpu_kernel3_1_origPfiiS_ --------------------------
	.section	.text._Z24top_k_gpu_kernel3_1_origPfiiS_,"ax",@progbits
	.align	128
        .global         _Z24top_k_gpu_kernel3_1_origPfiiS_
        .type           _Z24top_k_gpu_kernel3_1_origPfiiS_,@function
        .size           _Z24top_k_gpu_kernel3_1_origPfiiS_,(.L_x_131 - _Z24top_k_gpu_kernel3_1_origPfiiS_)
        .other          _Z24top_k_gpu_kernel3_1_origPfiiS_,@"STO_CUDA_ENTRY STV_DEFAULT"
_Z24top_k_gpu_kernel3_1_origPfiiS_:
.text._Z24top_k_gpu_kernel3_1_origPfiiS_:
[----:B------:R-:W-:Y:S01]  /*0000*/  LDC R1, c[0x0][0x37c] ;  /* 0x0000df00ff017b82 */ /* 0x000fe20000000800 */
[----:B------:R-:W0:Y:S07]  /*0010*/  S2R R12, SR_TID.X ;  /* 0x00000000000c7919 */ /* 0x000e2e0000002100 */
[----:B------:R-:W1:Y:S01]  /*0020*/  S2UR UR4, SR_CTAID.X ;  /* 0x00000000000479c3 */ /* 0x000e620000002500 */
[----:B------:R-:W1:Y:S01]  /*0030*/  LDCU UR6, c[0x0][0x360] ;  /* 0x00006c00ff0677ac */ /* 0x000e620008000800 */
[----:B------:R-:W2:Y:S01]  /*0040*/  LDCU UR7, c[0x0][0x38c] ;  /* 0x00007180ff0777ac */ /* 0x000ea20008000800 */
[----:B------:R-:W3:Y:S01]  /*0050*/  LDCU.64 UR10, c[0x0][0x380] ;  /* 0x00007000ff0a77ac */ /* 0x000ee20008000a00 */
[----:B------:R-:W4:Y:S01]  /*0060*/  LDCU UR5, c[0x0][0x370] ;  /* 0x00006e00ff0577ac */ /* 0x000f220008000800 */
[----:B------:R-:W0:Y:S01]  /*0070*/  LDCU.64 UR8, c[0x0][0x358] ;  /* 0x00006b00ff0877ac */ /* 0x000e220008000a00 */
[----:B--2---:R-:W-:Y:S01]  /*0080*/  IMAD.U32 R13, RZ, RZ, UR7 ;  /* 0x00000007ff0d7e24 */ /* 0x004fe2000f8e00ff */
[----:B-1----:R-:W-:-:S04]  /*0090*/  UIMAD UR4, UR4, UR6, URZ ;  /* 0x00000006040472a4 */ /* 0x002fc8000f8e02ff */
[----:B------:R-:W-:Y:S02]  /*00a0*/  ISETP.GE.AND P0, PT, R13, 0x1, PT ;  /* 0x000000010d00780c */ /* 0x000fe40003f06270 */
[----:B0-----:R-:W-:Y:S01]  /*00b0*/  VIADD R0, R12, UR4 ;  /* 0x000000040c007c36 */ /* 0x001fe20008000000 */
[----:B----4-:R-:W-:-:S03]  /*00c0*/  UIMAD UR5, UR6, UR5, URZ ;  /* 0x00000005060572a4 */ /* 0x010fc6000f8e02ff */
[----:B------:R-:W-:-:S04]  /*00d0*/  IMAD R2, R0, R13, RZ ;  /* 0x0000000d00027224 */ /* 0x000fc800078e02ff */
[----:B------:R-:W-:-:S03]  /*00e0*/  IMAD.WIDE R2, R2, 0x4, RZ ;  /* 0x0000000402027825 */ /* 0x000fc600078e02ff */
[----:B---3--:R-:W-:-:S04]  /*00f0*/  IADD3 R4, P1, PT, R2, UR10, RZ ;  /* 0x0000000a02047c10 */ /* 0x008fc8000ff3e0ff */
[----:B------:R-:W-:Y:S01]  /*0100*/  IADD3.X R5, PT, PT, R3, UR11, RZ, P1, !PT ;  /* 0x0000000b03057c10 */ /* 0x000fe20008ffe4ff */
[----:B------:R-:W-:Y:S08]  /*0110*/  @!P0 BRA `(.L_x_28) ;  /* 0x0000000000688947 */ /* 0x000ff00003800000 */
[----:B------:R-:W-:-:S07]  /*0120*/  IMAD.MOV.U32 R9, RZ, RZ, RZ ;  /* 0x000000ffff097224 */ /* 0x000fce00078e00ff */
.L_x_34:
[----:B------:R-:W-:-:S05]  /*0130*/  IMAD.WIDE.U32 R6, R9, 0x4, R4 ;  /* 0x0000000409067825 */ /* 0x000fca00078e0004 */
[----:B------:R0:W5:Y:S01]  /*0140*/  LDG.E R13, desc[UR8][R6.64] ;  /* 0x00000008060d7981 */ /* 0x000162000c1e1900 */
[----:B------:R-:W-:Y:S01]  /*0150*/  ISETP.NE.AND P0, PT, R9, RZ, PT ;  /* 0x000000ff0900720c */ /* 0x000fe20003f05270 */
[----:B------:R-:W-:-:S12]  /*0160*/  BSSY.RECONVERGENT B0, `(.L_x_29) ;  /* 0x0000011000007945 */ /* 0x000fd80003800200 */
[----:B0-----:R-:W-:Y:S05]  /*0170*/  @!P0 BRA `(.L_x_30) ;  /* 0x00000000002c8947 */ /* 0x001fea0003800000 */
[----:B------:R-:W-:-:S07]  /*0180*/  IMAD.MOV.U32 R11, RZ, RZ, R9 ;  /* 0x000000ffff0b7224 */ /* 0x000fce00078e0009 */
.L_x_32:
[----:B------:R-:W-:-:S04]  /*0190*/  VIADD R15, R11, 0xffffffff ;  /* 0xffffffff0b0f7836 */ /* 0x000fc80000000000 */
[----:B0-----:R-:W-:-:S05]  /*01a0*/  IMAD.WIDE.U32 R6, R15, 0x4, R4 ;  /* 0x000000040f067825 */ /* 0x001fca00078e0004 */
[----:B------:R-:W2:Y:S02]  /*01b0*/  LDG.E R8, desc[UR8][R6.64] ;  /* 0x0000000806087981 */ /* 0x000ea4000c1e1900 */
[----:B--2--5:R-:W-:-:S13]  /*01c0*/  FSETP.GT.AND P0, PT, R13, R8, PT ;  /* 0x000000080d00720b */ /* 0x024fda0003f04000 */
[----:B------:R-:W-:Y:S05]  /*01d0*/  @!P0 BRA `(.L_x_31) ;  /* 0x00000000001c8947 */ /* 0x000fea0003800000 */
[C---:B------:R-:W-:Y:S01]  /*01e0*/  IMAD.WIDE.U32 R6, R11.reuse, 0x4, R4 ;  /* 0x000000040b067825 */ /* 0x040fe200078e0004 */
[----:B------:R-:W-:-:S03]  /*01f0*/  ISETP.GT.AND P0, PT, R11, 0x1, PT ;  /* 0x000000010b00780c */ /* 0x000fc60003f04270 */
[----:B------:R-:W-:Y:S01]  /*0200*/  IMAD.MOV.U32 R11, RZ, RZ, R15 ;  /* 0x000000ffff0b7224 */ /* 0x000fe200078e000f */
[----:B------:R0:W-:Y:S09]  /*0210*/  STG.E desc[UR8][R6.64], R8 ;  /* 0x0000000806007986 */ /* 0x0001f2000c101908 */
[----:B------:R-:W-:Y:S05]  /*0220*/  @P0 BRA `(.L_x_32) ;  /* 0xfffffffc00d80947 */ /* 0x000fea000383ffff */
.L_x_30:
[----:B-----5:R1:W-:Y:S01]  /*0230*/  STG.E desc[UR8][R4.64], R13 ;  /* 0x0000000d04007986 */ /* 0x0203e2000c101908 */
[----:B------:R-:W-:Y:S05]  /*0240*/  BRA `(.L_x_33) ;  /* 0x0000000000087947 */ /* 0x000fea0003800000 */
.L_x_31:
[----:B------:R-:W-:-:S05]  /*0250*/  IMAD.WIDE.U32 R6, R11, 0x4, R4 ;  /* 0x000000040b067825 */ /* 0x000fca00078e0004 */
[----:B------:R0:W-:Y:S02]  /*0260*/  STG.E desc[UR8][R6.64], R13 ;  /* 0x0000000d06007986 */ /* 0x0001e4000c101908 */
.L_x_33:
[----:B------:R-:W-:Y:S05]  /*0270*/  BSYNC.RECONVERGENT B0 ;  /* 0x0000000000007941 */ /* 0x000fea0003800200 */
.L_x_29:
[----:B01----:R-:W0:Y:S01]  /*0280*/  LDC R13, c[0x0][0x38c] ;  /* 0x0000e300ff0d7b82 */ /* 0x003e220000000800 */
[----:B------:R-:W-:-:S05]  /*0290*/  VIADD R9, R9, 0x1 ;  /* 0x0000000109097836 */ /* 0x000fca0000000000 */
[----:B0-----:R-:W-:-:S13]  /*02a0*/  ISETP.NE.AND P0, PT, R9, R13, PT ;  /* 0x0000000d0900720c */ /* 0x001fda0003f05270 */
[----:B------:R-:W-:Y:S05]  /*02b0*/  @P0 BRA `(.L_x_34) ;  /* 0xfffffffc009c0947 */ /* 0x000fea000383ffff */
.L_x_28:
[----:B------:R-:W0:Y:S01]  /*02c0*/  LDCU UR7, c[0x0][0x388] ;  /* 0x00007100ff0777ac */ /* 0x000e220008000800 */
[C---:B------:R-:W-:Y:S01]  /*02d0*/  IMAD R0, R13.reuse, UR5, R0 ;  /* 0x000000050d007c24 */ /* 0x040fe2000f8e0200 */
[----:B------:R-:W-:Y:S01]  /*02e0*/  BSSY.RECONVERGENT B0, `(.L_x_35) ;  /* 0x000002f000007945 */ /* 0x000fe20003800200 */
[----:B------:R-:W-:Y:S01]  /*02f0*/  IMAD.WIDE R6, R13, 0x4, R4 ;  /* 0x000000040d067825 */ /* 0x000fe200078e0204 */
[----:B------:R-:W1:Y:S02]  /*0300*/  LDCU UR10, c[0x0][0x388] ;  /* 0x00007100ff0a77ac */ /* 0x000e640008000800 */
[----:B0-----:R-:W-:-:S13]  /*0310*/  ISETP.GE.AND P0, PT, R0, UR7, PT ;  /* 0x0000000700007c0c */ /* 0x001fda000bf06270 */
[----:B-1----:R-:W-:Y:S05]  /*0320*/  @P0 BRA `(.L_x_36) ;  /* 0x0000000000a80947 */ /* 0x002fea0003800000 */
[----:B------:R-:W0:Y:S01]  /*0330*/  LDC.64 R10, c[0x0][0x380] ;  /* 0x0000e000ff0a7b82 */ /* 0x000e220000000a00 */
[----:B------:R-:W-:-:S13]  /*0340*/  ISETP.GT.AND P0, PT, R13, 0x1, PT ;  /* 0x000000010d00780c */ /* 0x000fda0003f04270 */
[----:B------:R-:W-:Y:S05]  /*0350*/  @P0 BRA `(.L_x_37) ;  /* 0x00000000002c0947 */ /* 0x000fea0003800000 */
[----:B------:R-:W-:Y:S01]  /*0360*/  BSSY.RECONVERGENT B1, `(.L_x_38) ;  /* 0x0000009000017945 */ /* 0x000fe20003800200 */
.L_x_39:
[C---:B0-----:R-:W-:Y:S01]  /*0370*/  IMAD.WIDE R8, R0.reuse, 0x4, R10 ;  /* 0x0000000400087825 */ /* 0x041fe200078e020a */
[----:B------:R-:W2:Y:S05]  /*0380*/  LDG.E R13, desc[UR8][R6.64+-0x4] ;  /* 0xfffffc08060d7981 */ /* 0x000eaa000c1e1900 */
[----:B------:R-:W2:Y:S01]  /*0390*/  LDG.E R8, desc[UR8][R8.64] ;  /* 0x0000000808087981 */ /* 0x000ea2000c1e1900 */
[----:B------:R-:W-:Y:S01]  /*03a0*/  VIADD R0, R0, UR5 ;  /* 0x0000000500007c36 */ /* 0x000fe20008000000 */
[----:B--2---:R-:W-:-:S13]  /*03b0*/  FSETP.GEU.AND P0, PT, R8, R13, PT ;  /* 0x0000000d0800720b */ /* 0x004fda0003f0e000 */
[----:B------:R1:W-:Y:S01]  /*03c0*/  @P0 STG.E desc[UR8][R4.64], R8 ;  /* 0x0000000804000986 */ /* 0x0003e2000c101908 */
[----:B------:R-:W-:-:S13]  /*03d0*/  ISETP.GE.AND P0, PT, R0, UR10, PT ;  /* 0x0000000a00007c0c */ /* 0x000fda000bf06270 */
[----:B-1----:R-:W-:Y:S05]  /*03e0*/  @!P0 BRA `(.L_x_39) ;  /* 0xfffffffc00e08947 */ /* 0x002fea000383ffff */
[----:B------:R-:W-:Y:S05]  /*03f0*/  BSYNC.RECONVERGENT B1 ;  /* 0x0000000000017941 */ /* 0x000fea0003800200 */
.L_x_38:
[----:B------:R-:W-:Y:S05]  /*0400*/  BRA `(.L_x_36) ;  /* 0x0000000000707947 */ /* 0x000fea0003800000 */
.L_x_37:
[----:B0-----:R-:W-:-:S07]  /*0410*/  VIADD R10, R13, 0xfffffffe ;  /* 0xfffffffe0d0a7836 */ /* 0x001fce0000000000 */
.L_x_45:
[----:B0-----:R-:W0:Y:S01]  /*0420*/  LDC.64 R8, c[0x0][0x380] ;  /* 0x0000e000ff087b82 */ /* 0x001e220000000a00 */
[----:B------:R-:W2:Y:S01]  /*0430*/  LDG.E R11, desc[UR8][R6.64+-0x4] ;  /* 0xfffffc08060b7981 */ /* 0x000ea2000c1e1900 */
[----:B-1----:R-:W1:Y:S01]  /*0440*/  LDCU UR7, c[0x0][0x388] ;  /* 0x00007100ff0777ac */ /* 0x002e620008000800 */
[----:B0-----:R-:W-:-:S05]  /*0450*/  IMAD.WIDE R8, R0, 0x4, R8 ;  /* 0x0000000400087825 */ /* 0x001fca00078e0208 */
[----:B------:R-:W2:Y:S01]  /*0460*/  LDG.E R13, desc[UR8][R8.64] ;  /* 0x00000008080d7981 */ /* 0x000ea2000c1e1900 */
[----:B------:R-:W-:Y:S01]  /*0470*/  VIADD R0, R0, UR5 ;  /* 0x0000000500007c36 */ /* 0x000fe20008000000 */
[----:B------:R-:W-:Y:S04]  /*0480*/  BSSY.RECONVERGENT B1, `(.L_x_40) ;  /* 0x0000013000017945 */ /* 0x000fe80003800200 */
[----:B-1----:R-:W-:Y:S02]  /*0490*/  ISETP.GE.AND P1, PT, R0, UR7, PT ;  /* 0x0000000700007c0c */ /* 0x002fe4000bf26270 */
[----:B--2---:R-:W-:-:S13]  /*04a0*/  FSETP.GEU.AND P0, PT, R13, R11, PT ;  /* 0x0000000b0d00720b */ /* 0x004fda0003f0e000 */
[----:B------:R-:W-:Y:S05]  /*04b0*/  @!P0 BRA `(.L_x_41) ;  /* 0x00000000003c8947 */ /* 0x000fea0003800000 */
[----:B------:R-:W-:Y:S01]  /*04c0*/  BSSY.RELIABLE B2, `(.L_x_42) ;  /* 0x000000b000027945 */ /* 0x000fe20003800100 */
[----:B------:R-:W-:-:S07]  /*04d0*/  IMAD.MOV.U32 R11, RZ, RZ, R10 ;  /* 0x000000ffff0b7224 */ /* 0x000fce00078e000a */
.L_x_44:
        /* <DEDUP_REMOVED lines=10> */
.L_x_42:
[----:B------:R1:W-:Y:S01]  /*0580*/  STG.E desc[UR8][R4.64], R13 ;  /* 0x0000000d04007986 */ /* 0x0003e2000c101908 */
[----:B------:R-:W-:Y:S05]  /*0590*/  BRA `(.L_x_41) ;  /* 0x0000000000047947 */ /* 0x000fea0003800000 */
.L_x_43:
[----:B------:R0:W-:Y:S02]  /*05a0*/  STG.E desc[UR8][R8.64+0x4], R13 ;  /* 0x0000040d08007986 */ /* 0x0001e4000c101908 */
.L_x_41:
[----:B------:R-:W-:Y:S05]  /*05b0*/  BSYNC.RECONVERGENT B1 ;  /* 0x0000000000017941 */ /* 0x000fea0003800200 */
.L_x_40:
[----:B------:R-:W-:Y:S05]  /*05c0*/  @!P1 BRA `(.L_x_45) ;  /* 0xfffffffc00949947 */ /* 0x000fea000383ffff */
.L_x_36:
[----:B------:R-:W-:Y:S05]  /*05d0*/  BSYNC.RECONVERGENT B0 ;  /* 0x0000000000007941 */ /* 0x000fea0003800200 */
.L_x_35:
        /* <DEDUP_REMOVED lines=11> */
.L_x_56:
[----:B------:R-:W-:Y:S01]  /*0690*/  UMOV UR5, UR6 ;  /* 0x0000000600057c82 */ /* 0x000fe20008000000 */
[----:B------:R-:W-:Y:S01]  /*06a0*/  USHF.R.U32.HI UR6, URZ, 0x1, UR6 ;  /* 0x00000001ff067899 */ /* 0x000fe20008011606 */
[----:B------:R-:W-:Y:S05]  /*06b0*/  BSSY.RECONVERGENT B0, `(.L_x_47) ;  /* 0x0000036000007945 */ /* 0x000fea0003800200 */
[----:B------:R-:W-:-:S13]  /*06c0*/  ISETP.GE.U32.AND P0, PT, R12, UR6, PT ;  /* 0x000000060c007c0c */ /* 0x000fda000bf06070 */
[----:B012---:R-:W-:Y:S05]  /*06d0*/  @P0 BRA `(.L_x_48) ;  /* 0x0000000000cc0947 */ /* 0x007fea0003800000 */
[----:B------:R-:W2:Y:S02]  /*06e0*/  LDC R17, c[0x0][0x38c] ;  /* 0x0000e300ff117b82 */ /* 0x000ea40000000800 */
[----:B--2---:R-:W-:-:S13]  /*06f0*/  ISETP.GE.AND P0, PT, R17, 0x1, PT ;  /* 0x000000011100780c */ /* 0x004fda0003f06270 */
[----:B------:R-:W-:Y:S05]  /*0700*/  @!P0 BRA `(.L_x_48) ;  /* 0x0000000000c08947 */ /* 0x000fea0003800000 */
[C---:B------:R-:W-:Y:S01]  /*0710*/  ISETP.NE.AND P0, PT, R17.reuse, 0x1, PT ;  /* 0x000000011100780c */ /* 0x040fe20003f05270 */
[----:B------:R-:W-:-:S05]  /*0720*/  IMAD R17, R17, UR6, RZ ;  /* 0x0000000611117c24 */ /* 0x000fca000f8e02ff */
[----:B------:R-:W-:-:S07]  /*0730*/  SHF.R.S32.HI R16, RZ, 0x1f, R17 ;  /* 0x0000001fff107819 */ /* 0x000fce0000011411 */
[----:B------:R-:W-:Y:S05]  /*0740*/  @!P0 BRA `(.L_x_49) ;  /* 0x0000000000988947 */ /* 0x000fea0003800000 */
[----:B------:R-:W-:-:S07]  /*0750*/  IMAD.MOV.U32 R11, RZ, RZ, RZ ;  /* 0x000000ffff0b7224 */ /* 0x000fce00078e00ff */
.L_x_55:
[----:B0-----:R-:W-:Y:S01]  /*0760*/  IADD3 R9, P0, PT, R17, R11, RZ ;  /* 0x0000000b11097210 */ /* 0x001fe20007f1e0ff */
[----:B------:R-:W0:Y:S04]  /*0770*/  LDCU UR7, c[0x0][0x38c] ;  /* 0x00007180ff0777ac */ /* 0x000e280008000800 */
[----:B-1----:R-:W-:Y:S01]  /*0780*/  IMAD.X R13, RZ, RZ, R16, P0 ;  /* 0x000000ffff0d7224 */ /* 0x002fe200000e0610 */
        /* <DEDUP_REMOVED lines=11> */
[----:B------:R-:W-:Y:S02]  /*0840*/  IMAD.MOV.U32 R15, RZ, RZ, R0 ;  /* 0x000000ffff0f7224 */ /* 0x000fe400078e0000 */
[----:B------:R-:W-:Y:S02]  /*0850*/  IMAD.MOV.U32 R14, RZ, RZ, R10 ;  /* 0x000000ffff0e7224 */ /* 0x000fe400078e000a */
[----:B0-----:R-:W-:-:S07]  /*0860*/  IMAD.U32 R13, RZ, RZ, UR7 ;  /* 0x00000007ff0d7e24 */ /* 0x001fce000f8e00ff */
.L_x_54:
        /* <DEDUP_REMOVED lines=14> */
.L_x_52:
[----:B------:R1:W-:Y:S01]  /*0950*/  STG.E desc[UR8][R4.64], R19 ;  /* 0x0000001304007986 */ /* 0x0003e2000c101908 */
[----:B------:R-:W-:Y:S05]  /*0960*/  BRA `(.L_x_51) ;  /* 0x0000000000047947 */ /* 0x000fea0003800000 */
.L_x_53:
[----:B------:R0:W-:Y:S02]  /*0970*/  STG.E desc[UR8][R8.64], R19 ;  /* 0x0000001308007986 */ /* 0x0001e4000c101908 */
.L_x_51:
[----:B------:R-:W-:Y:S05]  /*0980*/  BSYNC.RECONVERGENT B1 ;  /* 0x0000000000017941 */ /* 0x000fea0003800200 */
.L_x_50:
[----:B------:R-:W-:Y:S05]  /*0990*/  @P2 BRA `(.L_x_55) ;  /* 0xfffffffc00702947 */ /* 0x000fea000383ffff */
[----:B------:R-:W-:Y:S05]  /*09a0*/  BRA `(.L_x_48) ;  /* 0x0000000000187947 */ /* 0x000fea0003800000 */
.L_x_49:
[C---:B0-----:R-:W-:Y:S01]  /*09b0*/  LEA R8, P0, R17.reuse, R4, 0x2 ;  /* 0x0000000411087211 */ /* 0x041fe200078010ff */
[----:B------:R-:W2:Y:S03]  /*09c0*/  LDG.E R11, desc[UR8][R6.64+-0x4] ;  /* 0xfffffc08060b7981 */ /* 0x000ea6000c1e1900 */
[----:B------:R-:W-:-:S05]  /*09d0*/  LEA.HI.X R9, R17, R5, R16, 0x2, P0 ;  /* 0x0000000511097211 */ /* 0x000fca00000f1410 */
[----:B------:R-:W2:Y:S02]  /*09e0*/  LDG.E R8, desc[UR8][R8.64] ;  /* 0x0000000808087981 */ /* 0x000ea4000c1e1900 */
[----:B--2---:R-:W-:-:S13]  /*09f0*/  FSETP.GEU.AND P0, PT, R8, R11, PT ;  /* 0x0000000b0800720b */ /* 0x004fda0003f0e000 */
[----:B------:R2:W-:Y:S02]  /*0a00*/  @P0 STG.E desc[UR8][R4.64], R8 ;  /* 0x0000000804000986 */ /* 0x0005e4000c101908 */
.L_x_48:
[----:B------:R-:W-:Y:S05]  /*0a10*/  BSYNC.RECONVERGENT B0 ;  /* 0x0000000000007941 */ /* 0x000fea0003800200 */
.L_x_47:
[----:B------:R-:W-:Y:S05]  /*0a20*/  WARPSYNC.ALL ;  /* 0x0000000000007948 */ /* 0x000fea0003800000 */
[----:B------:R-:W-:Y:S01]  /*0a30*/  BAR.SYNC.DEFER_BLOCKING 0x0 ;  /* 0x0000000000007b1d */ /* 0x000fe20000010000 */
[----:B------:R-:W-:-:S09]  /*0a40*/  UISETP.GT.U32.AND UP0, UPT, UR5, 0x3, UPT ;  /* 0x000000030500788c */ /* 0x000fd2000bf04070 */
[----:B------:R-:W-:Y:S05]  /*0a50*/  BRA.U UP0, `(.L_x_56) ;  /* 0xfffffffd000c7547 */ /* 0x000fea000b83ffff */
.L_x_46:
[----:B------:R-:W-:-:S13]  /*0a60*/  ISETP.NE.AND P0, PT, R12, RZ, PT ;  /* 0x000000ff0c00720c */ /* 0x000fda0003f05270 */
[----:B------:R-:W-:Y:S05]  /*0a70*/  @P0 EXIT ;  /* 0x000000000000094d */ /* 0x000fea0003800000 */
[----:B------:R-:W3:Y:S02]  /*0a80*/  LDC R10, c[0x0][0x38c] ;  /* 0x0000e300ff0a7b82 */ /* 0x000ee40000000800 */
[----:B---3--:R-:W-:-:S13]  /*0a90*/  ISETP.GE.AND P0, PT, R10, 0x1, PT ;  /* 0x000000010a00780c */ /* 0x008fda0003f06270 */
[----:B------:R-:W-:Y:S05]  /*0aa0*/  @!P0 EXIT ;  /* 0x000000000000894d */ /* 0x000fea0003800000 */
[C---:B------:R-:W-:Y:S01]  /*0ab0*/  ISETP.GE.U32.AND P1, PT, R10.reuse, 0x10, PT ;  /* 0x000000100a00780c */ /* 0x040fe20003f26070 */
[C---:B------:R-:W-:Y:S01]  /*0ac0*/  IMAD R0, R10.reuse, UR4, RZ ;  /* 0x000000040a007c24 */ /* 0x040fe2000f8e02ff */
[----:B------:R-:W-:Y:S01]  /*0ad0*/  LOP3.LUT R14, R10, 0xf, RZ, 0xc0, !PT ;  /* 0x0000000f0a0e7812 */ /* 0x000fe200078ec0ff */
[----:B------:R-:W-:-:S03]  /*0ae0*/  IMAD.MOV.U32 R11, RZ, RZ, RZ ;  /* 0x000000ffff0b7224 */ /* 0x000fc600078e00ff */
[----:B------:R-:W-:-:S07]  /*0af0*/  ISETP.NE.AND P0, PT, R14, RZ, PT ;  /* 0x000000ff0e00720c */ /* 0x000fce0003f05270 */
[----:B------:R-:W-:Y:S06]  /*0b00*/  @!P1 BRA `(.L_x_57) ;  /* 0x0000000000d49947 */ /* 0x000fec0003800000 */
[----:B01----:R-:W0:Y:S01]  /*0b10*/  LDC.64 R12, c[0x0][0x380] ;  /* 0x0000e000ff0c7b82 */ /* 0x003e220000000a00 */
[----:B------:R-:W-:Y:S02]  /*0b20*/  LOP3.LUT R11, R10, 0x7ffffff0, RZ, 0xc0, !PT ;  /* 0x7ffffff00a0b7812 */ /* 0x000fe400078ec0ff */
[-C--:B0-----:R-:W-:Y:S02]  /*0b30*/  LEA R16, P2, R0, R12.reuse, 0x2 ;  /* 0x0000000c00107211 */ /* 0x081fe400078410ff */
[----:B------:R-:W-:Y:S01]  /*0b40*/  IADD3 R18, P4, PT, R2, R12, RZ ;  /* 0x0000000c02127210 */ /* 0x000fe20007f9e0ff */
[----:B------:R-:W-:Y:S01]  /*0b50*/  IMAD.MOV R12, RZ, RZ, -R11 ;  /* 0x000000ffff0c7224 */ /* 0x000fe200078e0a0b */
[----:B------:R-:W-:Y:S02]  /*0b60*/  IADD3 R16, P3, PT, R16, 0x20, RZ ;  /* 0x0000002010107810 */ /* 0x000fe40007f7e0ff */
[----:B------:R-:W-:Y:S02]  /*0b70*/  LEA.HI.X R21, R0, R13, RZ, 0x2, P2 ;  /* 0x0000000d00157211 */ /* 0x000fe400010f14ff */
[----:B------:R-:W-:-:S03]  /*0b80*/  IADD3 R18, P1, PT, R18, 0x20, RZ ;  /* 0x0000002012127810 */ /* 0x000fc60007f3e0ff */
[----:B------:R-:W-:Y:S01]  /*0b90*/  IMAD.X R21, RZ, RZ, R21, P3 ;  /* 0x000000ffff157224 */ /* 0x000fe200018e0615 */
[----:B------:R-:W-:-:S09]  /*0ba0*/  IADD3.X R13, PT, PT, RZ, R3, R13, P1, P4 ;  /* 0x00000003ff0d7210 */ /* 0x000fd20000fe840d */
.L_x_58:
[----:B--2---:R-:W-:Y:S02]  /*0bb0*/  IMAD.MOV.U32 R8, RZ, RZ, R18 ;  /* 0x000000ffff087224 */ /* 0x004fe400078e0012 */
[----:B------:R-:W-:-:S05]  /*0bc0*/  IMAD.MOV.U32 R9, RZ, RZ, R13 ;  /* 0x000000ffff097224 */ /* 0x000fca00078e000d */
[----:B------:R-:W2:Y:S01]  /*0bd0*/  LDG.E R13, desc[UR8][R8.64+-0x20] ;  /* 0xffffe008080d7981 */ /* 0x000ea2000c1e1900 */
[----:B----4-:R-:W-:Y:S02]  /*0be0*/  IMAD.MOV.U32 R6, RZ, RZ, R16 ;  /* 0x000000ffff067224 */ /* 0x010fe400078e0010 */
[----:B------:R-:W-:-:S05]  /*0bf0*/  IMAD.MOV.U32 R7, RZ, RZ, R21 ;  /* 0x000000ffff077224 */ /* 0x000fca00078e0015 */
[----:B--2---:R0:W-:Y:S04]  /*0c00*/  STG.E desc[UR8][R6.64+-0x20], R13 ;  /* 0xffffe00d06007986 */ /* 0x0041e8000c101908 */
[----:B------:R-:W2:Y:S04]  /*0c10*/  LDG.E R15, desc[UR8][R8.64+-0x1c] ;  /* 0xffffe408080f7981 */ /* 0x000ea8000c1e1900 */
        /* <DEDUP_REMOVED lines=36> */
.L_x_57:
[----:B------:R-:W-:Y:S05]  /*0e60*/  @!P0 EXIT ;  /* 0x000000000000894d */ /* 0x000fea0003800000 */
[----:B------:R-:W-:Y:S02]  /*0e70*/  ISETP.GE.U32.AND P0, PT, R14, 0x8, PT ;  /* 0x000000080e00780c */ /* 0x000fe40003f06070 */
[----:B------:R-:W-:-:S04]  /*0e80*/  LOP3.LUT R16, R10, 0x7, RZ, 0xc0, !PT ;  /* 0x000000070a107812 */ /* 0x000fc800078ec0ff */
[----:B------:R-:W-:-:S07]  /*0e90*/  ISETP.NE.AND P1, PT, R16, RZ, PT ;  /* 0x000000ff1000720c */ /* 0x000fce0003f25270 */
[----:B------:R-:W-:Y:S06]  /*0ea0*/  @!P0 BRA `(.L_x_59) ;  /* 0x00000000005c8947 */ /* 0x000fec0003800000 */
[----:B0-2---:R-:W-:Y:S01]  /*0eb0*/  IMAD.WIDE.U32 R8, R11, 0x4, R4 ;  /* 0x000000040b087825 */ /* 0x005fe200078e0004 */
[----:B----4-:R-:W0:Y:S04]  /*0ec0*/  LDC.64 R14, c[0x0][0x380] ;  /* 0x0000e000ff0e7b82 */ /* 0x010e280000000a00 */
[----:B-1----:R-:W2:Y:S01]  /*0ed0*/  LDG.E R13, desc[UR8][R8.64] ;  /* 0x00000008080d7981 */ /* 0x002ea2000c1e1900 */
[----:B------:R-:W-:-:S05]  /*0ee0*/  IADD3 R7, P0, PT, R0, R11, RZ ;  /* 0x0000000b00077210 */ /* 0x000fca0007f1e0ff */
        /* <DEDUP_REMOVED lines=19> */
.L_x_59:
[----:B------:R-:W-:Y:S05]  /*1020*/  @!P1 EXIT ;  /* 0x000000000000994d */ /* 0x000fea0003800000 */
[----:B------:R-:W-:Y:S02]  /*1030*/  ISETP.GE.U32.AND P0, PT, R16, 0x4, PT ;  /* 0x000000041000780c */ /* 0x000fe40003f06070 */
[----:B------:R-:W-:-:S04]  /*1040*/  LOP3.LUT R10, R10, 0x3, RZ, 0xc0, !PT ;  /* 0x000000030a0a7812 */ /* 0x000fc800078ec0ff */
[----:B------:R-:W-:-:S07]  /*1050*/  ISETP.NE.AND P1, PT, R10, RZ, PT ;  /* 0x000000ff0a00720c */ /* 0x000fce0003f25270 */
[----:B------:R-:W-:Y:S06]  /*1060*/  @!P0 BRA `(.L_x_60) ;  /* 0x00000000003c8947 */ /* 0x000fec0003800000 */
[----:B-12---:R-:W-:Y:S01]  /*1070*/  IMAD.WIDE.U32 R4, R11, 0x4, R4 ;  /* 0x000000040b047825 */ /* 0x006fe200078e0004 */
[----:B0--3--:R-:W0:Y:S04]  /*1080*/  LDC.64 R12, c[0x0][0x380] ;  /* 0x0000e000ff0c7b82 */ /* 0x009e280000000a00 */
[----:B------:R-:W2:Y:S01]  /*1090*/  LDG.E R9, desc[UR8][R4.64] ;  /* 0x0000000804097981 */ /* 0x000ea2000c1e1900 */
[----:B----4-:R-:W-:-:S05]  /*10a0*/  IADD3 R7, P0, PT, R0, R11, RZ ;  /* 0x0000000b00077210 */ /* 0x010fca0007f1e0ff */
        /* <DEDUP_REMOVED lines=11> */
.L_x_60:
[----:B------:R-:W-:Y:S05]  /*1160*/  @!P1 EXIT ;  /* 0x000000000000994d */ /* 0x000fea0003800000 */
[----:B0--34-:R-:W0:Y:S01]  /*1170*/  LDC.64 R6, c[0x0][0x380] ;  /* 0x0000e000ff067b82 */ /* 0x019e220000000a00 */
[----:B------:R-:W-:Y:S01]  /*1180*/  IMAD.WIDE.U32 R2, R11, 0x4, R2 ;  /* 0x000000040b027825 */ /* 0x000fe200078e0002 */
[----:B------:R-:W-:-:S03]  /*1190*/  IADD3 R9, P0, PT, R0, R11, RZ ;  /* 0x0000000b00097210 */ /* 0x000fc60007f1e0ff */
[----:B------:R-:W-:Y:S01]  /*11a0*/  IMAD.MOV R10, RZ, RZ, -R10 ;  /* 0x000000ffff0a7224 */ /* 0x000fe200078e0a0a */
[-C--:B0-----:R-:W-:Y:S01]  /*11b0*/  IADD3 R0, P2, PT, R2, R6.reuse, RZ ;  /* 0x0000000602007210 */ /* 0x081fe20007f5e0ff */
[----:B------:R-:W-:Y:S01]  /*11c0*/  IMAD.X R2, RZ, RZ, RZ, P0 ;  /* 0x000000ffff027224 */ /* 0x000fe200000e06ff */
[----:B-12---:R-:W-:-:S04]  /*11d0*/  LEA R4, P1, R9, R6, 0x2 ;  /* 0x0000000609047211 */ /* 0x006fc800078210ff */
[----:B------:R-:W-:Y:S01]  /*11e0*/  LEA.HI.X R9, R9, R7, R2, 0x2, P1 ;  /* 0x0000000709097211 */ /* 0x000fe200008f1402 */
[----:B------:R-:W-:-:S08]  /*11f0*/  IMAD.X R7, R3, 0x1, R7, P2 ;  /* 0x0000000103077824 */ /* 0x000fd000010e0607 */
.L_x_61:
        /* <DEDUP_REMOVED lines=14> */
.L_x_62:
        /* <DEDUP_REMOVED lines=10> */
.L_x_131:


//--------------------- .text._Z19top_k_gpu_kernel3_2PfiiiS_ --------------------------
	.section	.text._Z19top_k_gpu_kernel3_2PfiiiS_,"ax",@progbits
	.align	128
        .global         _Z19top_k_gpu_kernel3_2PfiiiS_
        .type           _Z19top_k_gpu_kernel3_2PfiiiS_,@function
        .size           _Z19top_k_gpu_kernel3_2PfiiiS_,(.L_x_132 - _Z19top_k_gpu_kernel3_2PfiiiS_)
        .other          _Z19top_k_gpu_kernel3_2PfiiiS_,@"STO_CUDA_ENTRY STV_DEFAULT"
_Z19top_k_gpu_kernel3_2PfiiiS_:
.text._Z19top_k_gpu_kernel3_2PfiiiS_:
[----:B------:R-:W-:Y:S08]  /*0000*/  LDC R1, c[0x0][0x37c] ;  /* 0x0000df00ff017b82 */ /* 0x000ff00000000800 */
[----:B------:R-:W0:Y:S01]  /*0010*/  LDC R3, c[0x0][0x390] ;  /* 0x0000e400ff037b82 */ /* 0x000e220000000800 */
[----:B------:R-:W1:Y:S01]  /*0020*/  S2R R2, SR_TID.X ;  /* 0x0000000000027919 */ /* 0x000e620000002100 */
[----:B------:R-:W2:Y:S01]  /*0030*/  LDCU UR8, c[0x0][0x360] ;  /* 0x00006c00ff0877ac */ /* 0x000ea20008000800 */
[----:B------:R-:W2:Y:S05]  /*0040*/  LDCU UR7, c[0x0][0x370] ;  /* 0x00006e00ff0777ac */ /* 0x000eaa0008000800 */
[----:B------:R-:W3:Y:S01]  /*0050*/  S2UR UR5, SR_CgaCtaId ;  /* 0x00000000000579c3 */ /* 0x000ee20000008800 */
[----:B------:R-:W-:Y:S01]  /*0060*/  UMOV UR4, 0x400 ;  /* 0x0000040000047882 */ /* 0x000fe20000000000 */
[----:B------:R-:W4:Y:S06]  /*0070*/  LDCU.64 UR10, c[0x0][0x358] ;  /* 0x00006b00ff0a77ac */ /* 0x000f2c0008000a00 */
[----:B------:R-:W5:Y:S01]  /*0080*/  S2UR UR6, SR_CTAID.X ;  /* 0x00000000000679c3 */ /* 0x000f620000002500 */
[----:B0-----:R-:W-:Y:S01]  /*0090*/  ISETP.GE.AND P0, PT, R3, 0x1, PT ;  /* 0x000000010300780c */ /* 0x001fe20003f06270 */
[----:B--2---:R-:W-:-:S02]  /*00a0*/  UIMAD UR7, UR8, UR7, URZ ;  /* 0x00000007080772a4 */ /* 0x004fc4000f8e02ff */
[----:B---3--:R-:W-:Y:S01]  /*00b0*/  ULEA UR5, UR5, UR4, 0x18 ;  /* 0x0000000405057291 */ /* 0x008fe2000f8ec0ff */
[----:B-1----:R-:W-:-:S05]  /*00c0*/  IMAD R0, R2, R3, RZ ;  /* 0x0000000302007224 */ /* 0x002fca00078e02ff */
[----:B------:R-:W-:Y:S01]  /*00d0*/  LEA R0, R0, UR5, 0x2 ;  /* 0x0000000500007c11 */ /* 0x000fe2000f8e10ff */
[----:B-----5:R-:W-:-:S06]  /*00e0*/  UIMAD UR6, UR6, UR8, URZ ;  /* 0x00000008060672a4 */ /* 0x020fcc000f8e02ff */
[----:B------:R-:W-:Y:S01]  /*00f0*/  VIADD R4, R2, UR6 ;  /* 0x0000000602047c36 */ /* 0x000fe20008000000 */
[----:B----4-:R-:W-:Y:S06]  /*0100*/  @!P0 BRA `(.L_x_63) ;  /* 0x0000000400a88947 */ /* 0x010fec0003800000 */
[C---:B------:R-:W-:Y:S01]  /*0110*/  ISETP.GE.U32.AND P2, PT, R3.reuse, 0x10, PT ;  /* 0x000000100300780c */ /* 0x040fe20003f46070 */
[----:B------:R-:W-:Y:S01]  /*0120*/  IMAD.MOV.U32 R5, RZ, RZ, RZ ;  /* 0x000000ffff057224 */ /* 0x000fe200078e00ff */
[----:B------:R-:W-:-:S04]  /*0130*/  LOP3.LUT R23, R3, 0xf, RZ, 0xc0, !PT ;  /* 0x0000000f03177812 */ /* 0x000fc800078ec0ff */
[----:B------:R-:W-:-:S07]  /*0140*/  ISETP.NE.AND P1, PT, R23, RZ, PT ;  /* 0x000000ff1700720c */ /* 0x000fce0003f25270 */
[----:B------:R-:W-:Y:S06]  /*0150*/  @!P2 BRA `(.L_x_64) ;  /* 0x0000000000a8a947 */ /* 0x000fec0003800000 */
[----:B------:R-:W-:Y:S01]  /*0160*/  LOP3.LUT R5, R3, 0x7ffffff0, RZ, 0xc0, !PT ;  /* 0x7ffffff003057812 */ /* 0x000fe200078ec0ff */
[----:B------:R-:W-:Y:S01]  /*0170*/  IMAD.MOV.U32 R9, RZ, RZ, RZ ;  /* 0x000000ffff097224 */ /* 0x000fe200078e00ff */
[----:B------:R-:W0:Y:S06]  /*0180*/  LDCU UR4, c[0x0][0x38c] ;  /* 0x00007180ff0477ac */ /* 0x000e2c0008000800 */
.L_x_65:
[----:B-1----:R-:W1:Y:S01]  /*0190*/  LDC.64 R6, c[0x0][0x380] ;  /* 0x0000e000ff067b82 */ /* 0x002e620000000a00 */
[----:B0-----:R-:W-:-:S04]  /*01a0*/  IMAD R11, R4, UR4, R9 ;  /* 0x00000004040b7c24 */ /* 0x001fc8000f8e0209 */
[----:B-1----:R-:W-:-:S05]  /*01b0*/  IMAD.WIDE R6, R11, 0x4, R6 ;  /* 0x000000040b067825 */ /* 0x002fca00078e0206 */
[----:B------:R-:W2:Y:S04]  /*01c0*/  LDG.E R8, desc[UR10][R6.64] ;  /* 0x0000000a06087981 */ /* 0x000ea8000c1e1900 */
[----:B------:R-:W3:Y:S04]  /*01d0*/  LDG.E R10, desc[UR10][R6.64+0x4] ;  /* 0x0000040a060a7981 */ /* 0x000ee8000c1e1900 */
[----:B------:R-:W4:Y:S04]  /*01e0*/  LDG.E R12, desc[UR10][R6.64+0x8] ;  /* 0x0000080a060c7981 */ /* 0x000f28000c1e1900 */
[----:B------:R-:W5:Y:S04]  /*01f0*/  LDG.E R14, desc[UR10][R6.64+0xc] ;  /* 0x00000c0a060e7981 */ /* 0x000f68000c1e1900 */
        /* <DEDUP_REMOVED lines=11> */
[----:B------:R-:W5:Y:S01]  /*02b0*/  LDG.E R21, desc[UR10][R6.64+0x3c] ;  /* 0x00003c0a06157981 */ /* 0x000f62000c1e1900 */
[----:B------:R-:W-:-:S02]  /*02c0*/  IMAD R11, R9, 0x4, R0 ;  /* 0x00000004090b7824 */ /* 0x000fc400078e0200 */
[----:B------:R-:W-:-:S05]  /*02d0*/  VIADD R9, R9, 0x10 ;  /* 0x0000001009097836 */ /* 0x000fca0000000000 */
[----:B------:R-:W-:Y:S01]  /*02e0*/  ISETP.NE.AND P2, PT, R9, R5, PT ;  /* 0x000000050900720c */ /* 0x000fe20003f45270 */
[----:B--2---:R1:W-:Y:S04]  /*02f0*/  STS [R11], R8 ;  /* 0x000000080b007388 */ /* 0x0043e80000000800 */
[----:B---3--:R1:W-:Y:S04]  /*0300*/  STS [R11+0x4], R10 ;  /* 0x0000040a0b007388 */ /* 0x0083e80000000800 */
[----:B----4-:R1:W-:Y:S04]  /*0310*/  STS [R11+0x8], R12 ;  /* 0x0000080c0b007388 */ /* 0x0103e80000000800 */
[----:B-----5:R1:W-:Y:S04]  /*0320*/  STS [R11+0xc], R14 ;  /* 0x00000c0e0b007388 */ /* 0x0203e80000000800 */
[----:B------:R1:W-:Y:S04]  /*0330*/  STS [R11+0x10], R16 ;  /* 0x000010100b007388 */ /* 0x0003e80000000800 */
        /* <DEDUP_REMOVED lines=10> */
[----:B------:R1:W-:Y:S01]  /*03e0*/  STS [R11+0x3c], R21 ;  /* 0x00003c150b007388 */ /* 0x0003e20000000800 */
[----:B------:R-:W-:Y:S05]  /*03f0*/  @P2 BRA `(.L_x_65) ;  /* 0xfffffffc00642947 */ /* 0x000fea000383ffff */
.L_x_64:
[----:B------:R-:W-:Y:S05]  /*0400*/  @!P1 BRA `(.L_x_63) ;  /* 0x0000000000e89947 */ /* 0x000fea0003800000 */
[----:B------:R-:W-:Y:S02]  /*0410*/  ISETP.GE.U32.AND P1, PT, R23, 0x8, PT ;  /* 0x000000081700780c */ /* 0x000fe40003f26070 */
[----:B-1----:R-:W-:-:S04]  /*0420*/  LOP3.LUT R11, R3, 0x7, RZ, 0xc0, !PT ;  /* 0x00000007030b7812 */ /* 0x002fc800078ec0ff */
[----:B------:R-:W-:-:S07]  /*0430*/  ISETP.NE.AND P2, PT, R11, RZ, PT ;  /* 0x000000ff0b00720c */ /* 0x000fce0003f45270 */
[----:B------:R-:W-:Y:S06]  /*0440*/  @!P1 BRA `(.L_x_66) ;  /* 0x0000000000589947 */ /* 0x000fec0003800000 */
[----:B------:R-:W0:Y:S01]  /*0450*/  LDC.64 R6, c[0x0][0x380] ;  /* 0x0000e000ff067b82 */ /* 0x000e220000000a00 */
[----:B------:R-:W1:Y:S02]  /*0460*/  LDCU UR4, c[0x0][0x38c] ;  /* 0x00007180ff0477ac */ /* 0x000e640008000800 */
[----:B-1----:R-:W-:-:S04]  /*0470*/  IMAD R9, R4, UR4, R5 ;  /* 0x0000000404097c24 */ /* 0x002fc8000f8e0205 */
[----:B0-----:R-:W-:-:S05]  /*0480*/  IMAD.WIDE R6, R9, 0x4, R6 ;  /* 0x0000000409067825 */ /* 0x001fca00078e0206 */
[----:B------:R-:W2:Y:S04]  /*0490*/  LDG.E R8, desc[UR10][R6.64] ;  /* 0x0000000a06087981 */ /* 0x000ea8000c1e1900 */
[----:B------:R-:W3:Y:S04]  /*04a0*/  LDG.E R10, desc[UR10][R6.64+0x4] ;  /* 0x0000040a060a7981 */ /* 0x000ee8000c1e1900 */
[----:B------:R-:W4:Y:S04]  /*04b0*/  LDG.E R12, desc[UR10][R6.64+0x8] ;  /* 0x0000080a060c7981 */ /* 0x000f28000c1e1900 */
[----:B------:R-:W5:Y:S04]  /*04c0*/  LDG.E R14, desc[UR10][R6.64+0xc] ;  /* 0x00000c0a060e7981 */ /* 0x000f68000c1e1900 */
[----:B------:R-:W5:Y:S04]  /*04d0*/  LDG.E R16, desc[UR10][R6.64+0x10] ;  /* 0x0000100a06107981 */ /* 0x000f68000c1e1900 */
[----:B------:R-:W5:Y:S04]  /*04e0*/  LDG.E R18, desc[UR10][R6.64+0x14] ;  /* 0x0000140a06127981 */ /* 0x000f68000c1e1900 */
[----:B------:R-:W5:Y:S04]  /*04f0*/  LDG.E R20, desc[UR10][R6.64+0x18] ;  /* 0x0000180a06147981 */ /* 0x000f68000c1e1900 */
[----:B------:R-:W5:Y:S01]  /*0500*/  LDG.E R22, desc[UR10][R6.64+0x1c] ;  /* 0x00001c0a06167981 */ /* 0x000f62000c1e1900 */
[----:B------:R-:W-:-:S02]  /*0510*/  IMAD R9, R5, 0x4, R0 ;  /* 0x0000000405097824 */ /* 0x000fc400078e0200 */
[----:B------:R-:W-:-:S03]  /*0520*/  VIADD R5, R5, 0x8 ;  /* 0x0000000805057836 */ /* 0x000fc60000000000 */
[----:B--2---:R0:W-:Y:S04]  /*0530*/  STS [R9], R8 ;  /* 0x0000000809007388 */ /* 0x0041e80000000800 */
[----:B---3--:R0:W-:Y:S04]  /*0540*/  STS [R9+0x4], R10 ;  /* 0x0000040a09007388 */ /* 0x0081e80000000800 */
[----:B----4-:R0:W-:Y:S04]  /*0550*/  STS [R9+0x8], R12 ;  /* 0x0000080c09007388 */ /* 0x0101e80000000800 */
[----:B-----5:R0:W-:Y:S04]  /*0560*/  STS [R9+0xc], R14 ;  /* 0x00000c0e09007388 */ /* 0x0201e80000000800 */
[----:B------:R0:W-:Y:S04]  /*0570*/  STS [R9+0x10], R16 ;  /* 0x0000101009007388 */ /* 0x0001e80000000800 */
[----:B------:R0:W-:Y:S04]  /*0580*/  STS [R9+0x14], R18 ;  /* 0x0000141209007388 */ /* 0x0001e80000000800 */
[----:B------:R0:W-:Y:S04]  /*0590*/  STS [R9+0x18], R20 ;  /* 0x0000181409007388 */ /* 0x0001e80000000800 */
[----:B------:R0:W-:Y:S02]  /*05a0*/  STS [R9+0x1c], R22 ;  /* 0x00001c1609007388 */ /* 0x0001e40000000800 */
.L_x_66:
[----:B------:R-:W-:Y:S05]  /*05b0*/  @!P2 BRA `(.L_x_63) ;  /* 0x00000000007ca947 */ /* 0x000fea0003800000 */
[----:B------:R-:W-:Y:S02]  /*05c0*/  ISETP.GE.U32.AND P1, PT, R11, 0x4, PT ;  /* 0x000000040b00780c */ /* 0x000fe40003f26070 */
[----:B------:R-:W-:-:S04]  /*05d0*/  LOP3.LUT R13, R3, 0x3, RZ, 0xc0, !PT ;  /* 0x00000003030d7812 */ /* 0x000fc800078ec0ff */
[----:B------:R-:W-:-:S07]  /*05e0*/  ISETP.NE.AND P2, PT, R13, RZ, PT ;  /* 0x000000ff0d00720c */ /* 0x000fce0003f45270 */
[----:B------:R-:W-:Y:S06]  /*05f0*/  @!P1 BRA `(.L_x_67) ;  /* 0x0000000000389947 */ /* 0x000fec0003800000 */
[----:B------:R-:W1:Y:S01]  /*0600*/  LDC.64 R6, c[0x0][0x380] ;  /* 0x0000e000ff067b82 */ /* 0x000e620000000a00 */
[----:B------:R-:W0:Y:S02]  /*0610*/  LDCU UR4, c[0x0][0x38c] ;  /* 0x00007180ff0477ac */ /* 0x000e240008000800 */
[----:B0-----:R-:W-:-:S04]  /*0620*/  IMAD R9, R4, UR4, R5 ;  /* 0x0000000404097c24 */ /* 0x001fc8000f8e0205 */
[----:B-1----:R-:W-:-:S05]  /*0630*/  IMAD.WIDE R6, R9, 0x4, R6 ;  /* 0x0000000409067825 */ /* 0x002fca00078e0206 */
[----:B------:R-:W2:Y:S04]  /*0640*/  LDG.E R8, desc[UR10][R6.64] ;  /* 0x0000000a06087981 */ /* 0x000ea8000c1e1900 */
[----:B------:R-:W3:Y:S04]  /*0650*/  LDG.E R10, desc[UR10][R6.64+0x4] ;  /* 0x0000040a060a7981 */ /* 0x000ee8000c1e1900 */
[----:B------:R-:W4:Y:S04]  /*0660*/  LDG.E R12, desc[UR10][R6.64+0x8] ;  /* 0x0000080a060c7981 */ /* 0x000f28000c1e1900 */
[----:B------:R-:W5:Y:S01]  /*0670*/  LDG.E R14, desc[UR10][R6.64+0xc] ;  /* 0x00000c0a060e7981 */ /* 0x000f62000c1e1900 */
[----:B------:R-:W-:-:S02]  /*0680*/  IMAD R9, R5, 0x4, R0 ;  /* 0x0000000405097824 */ /* 0x000fc400078e0200 */
[----:B------:R-:W-:-:S03]  /*0690*/  VIADD R5, R5, 0x4 ;  /* 0x0000000405057836 */ /* 0x000fc60000000000 */
[----:B--2---:R1:W-:Y:S04]  /*06a0*/  STS [R9], R8 ;  /* 0x0000000809007388 */ /* 0x0043e80000000800 */
[----:B---3--:R1:W-:Y:S04]  /*06b0*/  STS [R9+0x4], R10 ;  /* 0x0000040a09007388 */ /* 0x0083e80000000800 */
[----:B----4-:R1:W-:Y:S04]  /*06c0*/  STS [R9+0x8], R12 ;  /* 0x0000080c09007388 */ /* 0x0103e80000000800 */
[----:B-----5:R1:W-:Y:S02]  /*06d0*/  STS [R9+0xc], R14 ;  /* 0x00000c0e09007388 */ /* 0x0203e40000000800 */
.L_x_67:
[----:B------:R-:W-:Y:S05]  /*06e0*/  @!P2 BRA `(.L_x_63) ;  /* 0x000000000030a947 */ /* 0x000fea0003800000 */
[----:B01----:R-:W0:Y:S01]  /*06f0*/  LDC.64 R8, c[0x0][0x380] ;  /* 0x0000e000ff087b82 */ /* 0x003e220000000a00 */
[----:B------:R-:W1:Y:S01]  /*0700*/  LDCU UR9, c[0x0][0x38c] ;  /* 0x00007180ff0977ac */ /* 0x000e620008000800 */
[----:B------:R-:W-:-:S05]  /*0710*/  UMOV UR4, URZ ;  /* 0x000000ff00047c82 */ /* 0x000fca0008000000 */
.L_x_68:
[----:B-1----:R-:W-:-:S04]  /*0720*/  IMAD R7, R4, UR9, R5 ;  /* 0x0000000904077c24 */ /* 0x002fc8000f8e0205 */
[----:B0-2---:R-:W-:-:S06]  /*0730*/  IMAD.WIDE R6, R7, 0x4, R8 ;  /* 0x0000000407067825 */ /* 0x005fcc00078e0208 */
[----:B------:R-:W2:Y:S01]  /*0740*/  LDG.E R6, desc[UR10][R6.64] ;  /* 0x0000000a06067981 */ /* 0x000ea2000c1e1900 */
[C---:B------:R-:W-:Y:S01]  /*0750*/  IMAD R11, R5.reuse, 0x4, R0 ;  /* 0x00000004050b7824 */ /* 0x040fe200078e0200 */
[----:B------:R-:W-:Y:S01]  /*0760*/  UIADD3 UR4, UPT, UPT, UR4, 0x1, URZ ;  /* 0x0000000104047890 */ /* 0x000fe2000fffe0ff */
[----:B------:R-:W-:-:S05]  /*0770*/  VIADD R5, R5, 0x1 ;  /* 0x0000000105057836 */ /* 0x000fca0000000000 */
[----:B------:R-:W-:Y:S01]  /*0780*/  ISETP.NE.AND P1, PT, R13, UR4, PT ;  /* 0x000000040d007c0c */ /* 0x000fe2000bf25270 */
[----:B--2---:R2:W-:-:S12]  /*0790*/  STS [R11], R6 ;  /* 0x000000060b007388 */ /* 0x0045d80000000800 */
[----:B------:R-:W-:Y:S05]  /*07a0*/  @P1 BRA `(.L_x_68) ;  /* 0xfffffffc00dc1947 */ /* 0x000fea000383ffff */
.L_x_63:
[----:B------:R-:W3:Y:S01]  /*07b0*/  LDCU UR4, c[0x0][0x388] ;  /* 0x00007100ff0477ac */ /* 0x000ee20008000800 */
[----:B------:R-:W-:Y:S01]  /*07c0*/  VIADD R5, R4, UR7 ;  /* 0x0000000704057c36 */ /* 0x000fe20008000000 */
[----:B------:R-:W-:Y:S01]  /*07d0*/  BSSY.RECONVERGENT B0, `(.L_x_69) ;  /* 0x000003a000007945 */ /* 0x000fe20003800200 */
[----:B------:R-:W-:Y:S01]  /*07e0*/  LEA R4, R3, R0, 0x2 ;  /* 0x0000000003047211 */ /* 0x000fe200078e10ff */
[----:B------:R-:W4:Y:S02]  /*07f0*/  LDCU.64 UR14, c[0x0][0x388] ;  /* 0x00007100ff0e77ac */ /* 0x000f240008000a00 */
[----:B---3--:R-:W-:-:S13]  /*0800*/  ISETP.GE.OR P0, PT, R5, UR4, !P0 ;  /* 0x0000000405007c0c */ /* 0x008fda000c706670 */
[----:B----4-:R-:W-:Y:S05]  /*0810*/  @P0 BRA `(.L_x_70) ;  /* 0x0000000000d40947 */ /* 0x010fea0003800000 */
[----:B01----:R-:W0:Y:S01]  /*0820*/  LDC.64 R8, c[0x0][0x380] ;  /* 0x0000e000ff087b82 */ /* 0x003e220000000a00 */
[----:B------:R-:W-:-:S13]  /*0830*/  ISETP.NE.AND P0, PT, R3, 0x1, PT ;  /* 0x000000010300780c */ /* 0x000fda0003f05270 */
[----:B------:R-:W-:Y:S05]  /*0840*/  @!P0 BRA `(.L_x_71) ;  /* 0x0000000000a48947 */ /* 0x000fea0003800000 */
[----:B------:R-:W-:Y:S01]  /*0850*/  BSSY.RECONVERGENT B1, `(.L_x_72) ;  /* 0x0000027000017945 */ /* 0x000fe20003800200 */
[----:B------:R-:W-:-:S07]  /*0860*/  VIADD R3, R3, 0xfffffffe ;  /* 0xfffffffe03037836 */ /* 0x000fce0000000000 */
.L_x_79:
[----:B------:R-:W2:Y:S01]  /*0870*/  LDCU.64 UR12, c[0x0][0x388] ;  /* 0x00007100ff0c77ac */ /* 0x000ea20008000a00 */
[----:B0-----:R-:W-:Y:S02]  /*0880*/  IMAD.MOV.U32 R8, RZ, RZ, RZ ;  /* 0x000000ffff087224 */ /* 0x001fe400078e00ff */
[C---:B--2---:R-:W-:Y:S02]  /*0890*/  IMAD R11, R5.reuse, UR13, RZ ;  /* 0x0000000d050b7c24 */ /* 0x044fe4000f8e02ff */
[----:B------:R-:W-:-:S03]  /*08a0*/  VIADD R5, R5, UR7 ;  /* 0x0000000705057c36 */ /* 0x000fc60008000000 */
[----:B------:R-:W-:Y:S02]  /*08b0*/  SHF.R.S32.HI R12, RZ, 0x1f, R11 ;  /* 0x0000001fff0c7819 */ /* 0x000fe4000001140b */
[----:B-1----:R-:W-:-:S13]  /*08c0*/  ISETP.GE.AND P0, PT, R5, UR12, PT ;  /* 0x0000000c05007c0c */ /* 0x002fda000bf06270 */
.L_x_78:
[----:B0-----:R-:W0:Y:S01]  /*08d0*/  LDCU.64 UR12, c[0x0][0x380] ;  /* 0x00007000ff0c77ac */ /* 0x001e220008000a00 */
[----:B------:R-:W-:Y:S01]  /*08e0*/  IADD3 R7, P1, PT, R11, R8, RZ ;  /* 0x000000080b077210 */ /* 0x000fe20007f3e0ff */
[----:B-1----:R-:W1:Y:S01]  /*08f0*/  LDS R9, [R4+-0x4] ;  /* 0xfffffc0004097984 */ /* 0x002e620000000800 */
[----:B------:R-:W2:Y:S03]  /*0900*/  LDCU UR4, c[0x0][0x390] ;  /* 0x00007200ff0477ac */ /* 0x000ea60008000800 */
[----:B------:R-:W-:Y:S01]  /*0910*/  IMAD.X R10, RZ, RZ, R12, P1 ;  /* 0x000000ffff0a7224 */ /* 0x000fe200008e060c */
[----:B0-----:R-:W-:-:S04]  /*0920*/  LEA R6, P1, R7, UR12, 0x2 ;  /* 0x0000000c07067c11 */ /* 0x001fc8000f8210ff */
[----:B------:R-:W-:-:S05]  /*0930*/  LEA.HI.X R7, R7, UR13, R10, 0x2, P1 ;  /* 0x0000000d07077c11 */ /* 0x000fca00088f140a */
[----:B------:R-:W1:Y:S01]  /*0940*/  LDG.E R6, desc[UR10][R6.64] ;  /* 0x0000000a06067981 */ /* 0x000e62000c1e1900 */
[----:B------:R-:W-:Y:S01]  /*0950*/  VIADD R8, R8, 0x1 ;  /* 0x0000000108087836 */ /* 0x000fe20000000000 */
[----:B------:R-:W-:Y:S04]  /*0960*/  BSSY.RECONVERGENT B2, `(.L_x_73) ;  /* 0x0000013000027945 */ /* 0x000fe80003800200 */
[----:B--2---:R-:W-:Y:S02]  /*0970*/  ISETP.NE.AND P1, PT, R8, UR4, PT ;  /* 0x0000000408007c0c */ /* 0x004fe4000bf25270 */
[----:B-1----:R-:W-:-:S13]  /*0980*/  FSETP.GEU.AND P2, PT, R6, R9, PT ;  /* 0x000000090600720b */ /* 0x002fda0003f4e000 */
[----:B------:R-:W-:Y:S05]  /*0990*/  @!P2 BRA `(.L_x_74) ;  /* 0x00000000003ca947 */ /* 0x000fea0003800000 */
[----:B------:R-:W-:Y:S01]  /*09a0*/  BSSY.RELIABLE B3, `(.L_x_75) ;  /* 0x000000b000037945 */ /* 0x000fe20003800100 */
[----:B------:R-:W-:-:S07]  /*09b0*/  IMAD.MOV.U32 R7, RZ, RZ, R3 ;  /* 0x000000ffff077224 */ /* 0x000fce00078e0003 */
.L_x_77:
[----:B------:R-:W-:-:S05]  /*09c0*/  IMAD R9, R7, 0x4, R0 ;  /* 0x0000000407097824 */ /* 0x000fca00078e0200 */
[----:B------:R-:W0:Y:S02]  /*09d0*/  LDS R10, [R9] ;  /* 0x00000000090a7984 */ /* 0x000e240000000800 */
[----:B0-----:R-:W-:-:S13]  /*09e0*/  FSETP.GT.AND P2, PT, R6, R10, PT ;  /* 0x0000000a0600720b */ /* 0x001fda0003f44000 */
[----:B------:R-:W-:Y:S05]  /*09f0*/  @!P2 BREAK.RELIABLE B3 ;  /* 0x000000000003a942 */ /* 0x000fea0003800100 */
[----:B------:R-:W-:Y:S05]  /*0a00*/  @!P2 BRA `(.L_x_76) ;  /* 0x00000000001ca947 */ /* 0x000fea0003800000 */
[----:B------:R0:W-:Y:S01]  /*0a10*/  STS [R9+0x4], R10 ;  /* 0x0000040a09007388 */ /* 0x0001e20000000800 */
[C---:B------:R-:W-:Y:S01]  /*0a20*/  ISETP.GT.AND P2, PT, R7.reuse, RZ, PT ;  /* 0x000000ff0700720c */ /* 0x040fe20003f44270 */
[----:B------:R-:W-:-:S12]  /*0a30*/  VIADD R7, R7, 0xffffffff ;  /* 0xffffffff07077836 */ /* 0x000fd80000000000 */
[----:B0-----:R-:W-:Y:S05]  /*0a40*/  @P2 BRA `(.L_x_77) ;  /* 0xfffffffc00dc2947 */ /* 0x001fea000383ffff */
[----:B------:R-:W-:Y:S05]  /*0a50*/  BSYNC.RELIABLE B3 ;  /* 0x0000000000037941 */ /* 0x000fea0003800100 */
.L_x_75:
[----:B------:R1:W-:Y:S01]  /*0a60*/  STS [R0], R6 ;  /* 0x0000000600007388 */ /* 0x0003e20000000800 */
[----:B------:R-:W-:Y:S05]  /*0a70*/  BRA `(.L_x_74) ;  /* 0x0000000000047947 */ /* 0x000fea0003800000 */
.L_x_76:
[----:B------:R0:W-:Y:S02]  /*0a80*/  STS [R9+0x4], R6 ;  /* 0x0000040609007388 */ /* 0x0001e40000000800 */
.L_x_74:
[----:B------:R-:W-:Y:S05]  /*0a90*/  BSYNC.RECONVERGENT B2 ;  /* 0x0000000000027941 */ /* 0x000fea0003800200 */
.L_x_73:
[----:B------:R-:W-:Y:S05]  /*0aa0*/  @P1 BRA `(.L_x_78) ;  /* 0xfffffffc00881947 */ /* 0x000fea000383ffff */
[----:B------:R-:W-:Y:S05]  /*0ab0*/  @!P0 BRA `(.L_x_79) ;  /* 0xfffffffc006c8947 */ /* 0x000fea000383ffff */
[----:B------:R-:W-:Y:S05]  /*0ac0*/  BSYNC.RECONVERGENT B1 ;  /* 0x0000000000017941 */ /* 0x000fea0003800200 */
.L_x_72:
[----:B------:R-:W-:Y:S05]  /*0ad0*/  BRA `(.L_x_70) ;  /* 0x0000000000247947 */ /* 0x000fea0003800000 */
.L_x_71:
[----:B------:R-:W-:Y:S01]  /*0ae0*/  IMAD R7, R5, UR15, RZ ;  /* 0x0000000f05077c24 */ /* 0x000fe2000f8e02ff */
[----:B------:R-:W1:Y:S03]  /*0af0*/  LDS R3, [R4+-0x4] ;  /* 0xfffffc0004037984 */ /* 0x000e660000000800 */
[----:B0-2---:R-:W-:-:S06]  /*0b00*/  IMAD.WIDE R6, R7, 0x4, R8 ;  /* 0x0000000407067825 */ /* 0x005fcc00078e0208 */
[----:B------:R-:W1:Y:S01]  /*0b10*/  LDG.E R6, desc[UR10][R6.64] ;  /* 0x0000000a06067981 */ /* 0x000e62000c1e1900 */
[----:B------:R-:W-:Y:S01]  /*0b20*/  VIADD R5, R5, UR7 ;  /* 0x0000000705057c36 */ /* 0x000fe20008000000 */
[----:B-1----:R-:W-:-:S13]  /*0b30*/  FSETP.GEU.AND P0, PT, R6, R3, PT ;  /* 0x000000030600720b */ /* 0x002fda0003f0e000 */
[----:B------:R3:W-:Y:S01]  /*0b40*/  @P0 STS [R0], R6 ;  /* 0x0000000600000388 */ /* 0x0007e20000000800 */
[----:B------:R-:W-:-:S13]  /*0b50*/  ISETP.GE.AND P0, PT, R5, UR14, PT ;  /* 0x0000000e05007c0c */ /* 0x000fda000bf06270 */
[----:B---3--:R-:W-:Y:S05]  /*0b60*/  @!P0 BRA `(.L_x_71) ;  /* 0xfffffffc00dc8947 */ /* 0x008fea000383ffff */
.L_x_70:
[----:B------:R-:W-:Y:S05]  /*0b70*/  BSYNC.RECONVERGENT B0 ;  /* 0x0000000000007941 */ /* 0x000fea0003800200 */
.L_x_69:
[----:B------:R-:W-:Y:S05]  /*0b80*/  WARPSYNC.ALL ;  /* 0x0000000000007948 */ /* 0x000fea0003800000 */
[----:B------:R-:W-:Y:S01]  /*0b90*/  BAR.SYNC.DEFER_BLOCKING 0x0 ;  /* 0x0000000000007b1d */ /* 0x000fe20000010000 */
[----:B------:R-:W-:-:S09]  /*0ba0*/  UISETP.GE.U32.AND UP0, UPT, UR8, 0x2, UPT ;  /* 0x000000020800788c */ /* 0x000fd2000bf06070 */
[----:B------:R-:W-:Y:S05]  /*0bb0*/  BRA.U !UP0, `(.L_x_80) ;  /* 0x0000000108e87547 */ /* 0x000fea000b800000 */
[----:B012---:R-:W0:Y:S01]  /*0bc0*/  LDC R6, c[0x0][0x390] ;  /* 0x0000e400ff067b82 */ /* 0x007e220000000800 */
[----:B------:R-:W-:-:S05]  /*0bd0*/  LEA R3, R2, 0x4, 0x2 ;  /* 0x0000000402037811 */ /* 0x000fca00078e10ff */
[----:B0-----:R-:W-:-:S05]  /*0be0*/  IMAD R3, R3, R6, UR5 ;  /* 0x0000000503037e24 */ /* 0x001fca000f8e0206 */
[----:B------:R-:W-:-:S07]  /*0bf0*/  IADD3 R3, PT, PT, R3, -0x4, RZ ;  /* 0xfffffffc03037810 */ /* 0x000fce0007ffe0ff */
.L_x_90:
[----:B------:R-:W-:Y:S01]  /*0c00*/  UMOV UR4, UR8 ;  /* 0x0000000800047c82 */ /* 0x000fe20008000000 */
[----:B------:R-:W-:Y:S01]  /*0c10*/  USHF.R.U32.HI UR8, URZ, 0x1, UR8 ;  /* 0x00000001ff087899 */ /* 0x000fe20008011608 */
[----:B------:R-:W-:Y:S05]  /*0c20*/  BSSY.RECONVERGENT B0, `(.L_x_81) ;  /* 0x000002f000007945 */ /* 0x000fea0003800200 */
[----:B------:R-:W-:-:S13]  /*0c30*/  ISETP.GE.U32.AND P0, PT, R2, UR8, PT ;  /* 0x0000000802007c0c */ /* 0x000fda000bf06070 */
[----:B01----:R-:W-:Y:S05]  /*0c40*/  @P0 BRA `(.L_x_82) ;  /* 0x0000000000b00947 */ /* 0x003fea0003800000 */
[----:B------:R-:W0:Y:S02]  /*0c50*/  LDC R9, c[0x0][0x390] ;  /* 0x0000e400ff097b82 */ /* 0x000e240000000800 */
[----:B0-----:R-:W-:-:S13]  /*0c60*/  ISETP.GE.AND P0, PT, R9, 0x1, PT ;  /* 0x000000010900780c */ /* 0x001fda0003f06270 */
[----:B------:R-:W-:Y:S05]  /*0c70*/  @!P0 BRA `(.L_x_82) ;  /* 0x0000000000a48947 */ /* 0x000fea0003800000 */
[C---:B------:R-:W-:Y:S01]  /*0c80*/  ISETP.NE.AND P0, PT, R9.reuse, 0x1, PT ;  /* 0x000000010900780c */ /* 0x040fe20003f05270 */
[----:B------:R-:W-:-:S12]  /*0c90*/  IMAD R9, R9, UR8, RZ ;  /* 0x0000000809097c24 */ /* 0x000fd8000f8e02ff */
[----:B------:R-:W-:Y:S05]  /*0ca0*/  @!P0 BRA `(.L_x_83) ;  /* 0x0000000000848947 */ /* 0x000fea0003800000 */
[----:B------:R-:W-:-:S07]  /*0cb0*/  IMAD.MOV.U32 R5, RZ, RZ, RZ ;  /* 0x000000ffff057224 */ /* 0x000fce00078e00ff */
.L_x_89:
[----:B------:R-:W-:Y:S01]  /*0cc0*/  IMAD.IADD R7, R9, 0x1, R5 ;  /* 0x0000000109077824 */ /* 0x000fe200078e0205 */
[----:B0-----:R-:W-:Y:S01]  /*0cd0*/  LDS R6, [R4+-0x4] ;  /* 0xfffffc0004067984 */ /* 0x001fe20000000800 */
[----:B------:R-:W0:Y:S01]  /*0ce0*/  LDCU UR7, c[0x0][0x390] ;  /* 0x00007200ff0777ac */ /* 0x000e220008000800 */
[----:B------:R-:W-:Y:S01]  /*0cf0*/  VIADD R5, R5, 0x1 ;  /* 0x0000000105057836 */ /* 0x000fe20000000000 */
[----:B------:R-:W-:Y:S01]  /*0d00*/  BSSY.RECONVERGENT B1, `(.L_x_84) ;  /* 0x0000019000017945 */ /* 0x000fe20003800200 */
[----:B------:R-:W-:-:S05]  /*0d10*/  IMAD R7, R7, 0x4, R0 ;  /* 0x0000000407077824 */ /* 0x000fca00078e0200 */
[----:B-1----:R-:W1:Y:S01]  /*0d20*/  LDS R11, [R7] ;  /* 0x00000000070b7984 */ /* 0x002e620000000800 */
[----:B0-----:R-:W-:Y:S02]  /*0d30*/  ISETP.NE.AND P0, PT, R5, UR7, PT ;  /* 0x0000000705007c0c */ /* 0x001fe4000bf05270 */
[----:B-1----:R-:W-:-:S13]  /*0d40*/  FSETP.GEU.AND P1, PT, R11, R6, PT ;  /* 0x000000060b00720b */ /* 0x002fda0003f2e000 */
[----:B------:R-:W-:Y:S05]  /*0d50*/  @!P1 BRA `(.L_x_85) ;  /* 0x00000000004c9947 */ /* 0x000fea0003800000 */
[----:B------:R-:W0:Y:S01]  /*0d60*/  LDCU UR7, c[0x0][0x390] ;  /* 0x00007200ff0777ac */ /* 0x000e220008000800 */
[----:B------:R-:W-:Y:S01]  /*0d70*/  BSSY.RELIABLE B2, `(.L_x_86) ;  /* 0x000000e000027945 */ /* 0x000fe20003800100 */
[----:B------:R-:W-:Y:S02]  /*0d80*/  IMAD.MOV.U32 R6, RZ, RZ, R3 ;  /* 0x000000ffff067224 */ /* 0x000fe400078e0003 */
[----:B0-----:R-:W-:-:S07]  /*0d90*/  IMAD.U32 R7, RZ, RZ, UR7 ;  /* 0x00000007ff077e24 */ /* 0x001fce000f8e00ff */
.L_x_88:
[----:B------:R-:W0:Y:S02]  /*0da0*/  LDS R10, [R6+-0x4] ;  /* 0xfffffc00060a7984 */ /* 0x000e240000000800 */
[----:B0-----:R-:W-:-:S13]  /*0db0*/  FSETP.GT.AND P1, PT, R11, R10, PT ;  /* 0x0000000a0b00720b */ /* 0x001fda0003f24000 */
[----:B------:R-:W-:Y:S05]  /*0dc0*/  @!P1 BREAK.RELIABLE B2 ;  /* 0x0000000000029942 */ /* 0x000fea0003800100 */
[----:B------:R-:W-:Y:S05]  /*0dd0*/  @!P1 BRA `(.L_x_87) ;  /* 0x0000000000289947 */ /* 0x000fea0003800000 */
[C---:B------:R-:W-:Y:S01]  /*0de0*/  VIADD R8, R7.reuse, 0xfffffffe ;  /* 0xfffffffe07087836 */ /* 0x040fe20000000000 */
[----:B------:R0:W-:Y:S01]  /*0df0*/  STS [R6], R10 ;  /* 0x0000000a06007388 */ /* 0x0001e20000000800 */
[----:B------:R-:W-:-:S03]  /*0e00*/  VIADD R7, R7, 0xffffffff ;  /* 0xffffffff07077836 */ /* 0x000fc60000000000 */
[----:B------:R-:W-:Y:S01]  /*0e10*/  ISETP.GT.AND P1, PT, R8, RZ, PT ;  /* 0x000000ff0800720c */ /* 0x000fe20003f24270 */
[----:B------:R-:W-:-:S05]  /*0e20*/  VIADD R8, R6, 0xfffffffc ;  /* 0xfffffffc06087836 */ /* 0x000fca0000000000 */
[----:B0-----:R-:W-:-:S07]  /*0e30*/  MOV R6, R8 ;  /* 0x0000000800067202 */ /* 0x001fce0000000f00 */
[----:B------:R-:W-:Y:S05]  /*0e40*/  @P1 BRA `(.L_x_88) ;  /* 0xfffffffc00d41947 */ /* 0x000fea000383ffff */
[----:B------:R-:W-:Y:S05]  /*0e50*/  BSYNC.RELIABLE B2 ;  /* 0x0000000000027941 */ /* 0x000fea0003800100 */
.L_x_86:
[----:B------:R1:W-:Y:S01]  /*0e60*/  STS [R0], R11 ;  /* 0x0000000b00007388 */ /* 0x0003e20000000800 */
[----:B------:R-:W-:Y:S05]  /*0e70*/  BRA `(.L_x_85) ;  /* 0x0000000000047947 */ /* 0x000fea0003800000 */
.L_x_87:
[----:B------:R0:W-:Y:S02]  /*0e80*/  STS [R6], R11 ;  /* 0x0000000b06007388 */ /* 0x0001e40000000800 */
.L_x_85:
[----:B------:R-:W-:Y:S05]  /*0e90*/  BSYNC.RECONVERGENT B1 ;  /* 0x0000000000017941 */ /* 0x000fea0003800200 */
.L_x_84:
[----:B------:R-:W-:Y:S05]  /*0ea0*/  @P0 BRA `(.L_x_89) ;  /* 0xfffffffc00840947 */ /* 0x000fea000383ffff */
[----:B------:R-:W-:Y:S05]  /*0eb0*/  BRA `(.L_x_82) ;  /* 0x0000000000147947 */ /* 0x000fea0003800000 */
.L_x_83:
[----:B------:R-:W-:Y:S01]  /*0ec0*/  IMAD R5, R9, 0x4, R0 ;  /* 0x0000000409057824 */ /* 0x000fe200078e0200 */
[----:B------:R-:W-:Y:S05]  /*0ed0*/  LDS R6, [R4+-0x4] ;  /* 0xfffffc0004067984 */ /* 0x000fea0000000800 */
[----:B------:R-:W0:Y:S02]  /*0ee0*/  LDS R5, [R5] ;  /* 0x0000000005057984 */ /* 0x000e240000000800 */
[----:B0-----:R-:W-:-:S13]  /*0ef0*/  FSETP.GEU.AND P0, PT, R5, R6, PT ;  /* 0x000000060500720b */ /* 0x001fda0003f0e000 */
[----:B------:R0:W-:Y:S02]  /*0f00*/  @P0 STS [R0], R5 ;  /* 0x0000000500000388 */ /* 0x0001e40000000800 */
.L_x_82:
[----:B------:R-:W-:Y:S05]  /*0f10*/  BSYNC.RECONVERGENT B0 ;  /* 0x0000000000007941 */ /* 0x000fea0003800200 */
.L_x_81:
[----:B------:R-:W-:Y:S05]  /*0f20*/  WARPSYNC.ALL ;  /* 0x0000000000007948 */ /* 0x000fea0003800000 */
[----:B------:R-:W-:Y:S01]  /*0f30*/  BAR.SYNC.DEFER_BLOCKING 0x0 ;  /* 0x0000000000007b1d */ /* 0x000fe20000010000 */
[----:B------:R-:W-:-:S09]  /*0f40*/  UISETP.GT.U32.AND UP0, UPT, UR4, 0x3, UPT ;  /* 0x000000030400788c */ /* 0x000fd2000bf04070 */
[----:B------:R-:W-:Y:S05]  /*0f50*/  BRA.U UP0, `(.L_x_90) ;  /* 0xfffffffd00287547 */ /* 0x000fea000b83ffff */
.L_x_80:
[----:B------:R-:W-:-:S13]  /*0f60*/  ISETP.NE.AND P0, PT, R2, RZ, PT ;  /* 0x000000ff0200720c */ /* 0x000fda0003f05270 */
[----:B------:R-:W-:Y:S05]  /*0f70*/  @P0 EXIT ;  /* 0x000000000000094d */ /* 0x000fea0003800000 */
[----:B01----:R-:W0:Y:S01]  /*0f80*/  LDC R16, c[0x0][0x390] ;  /* 0x0000e400ff107b82 */ /* 0x003e220000000800 */
[----:B------:R-:W1:Y:S02]  /*0f90*/  LDCU UR4, c[0x0][0x38c] ;  /* 0x00007180ff0477ac */ /* 0x000e640008000800 */
[----:B-1----:R-:W-:Y:S01]  /*0fa0*/  UIMAD UR4, UR6, UR4, URZ ;  /* 0x00000004060472a4 */ /* 0x002fe2000f8e02ff */
[----:B0-----:R-:W-:-:S13]  /*0fb0*/  ISETP.GE.AND P0, PT, R16, 0x1, PT ;  /* 0x000000011000780c */ /* 0x001fda0003f06270 */
[----:B------:R-:W-:Y:S05]  /*0fc0*/  @!P0 EXIT ;  /* 0x000000000000894d */ /* 0x000fea0003800000 */
[C---:B------:R-:W-:Y:S01]  /*0fd0*/  ISETP.GE.U32.AND P1, PT, R16.reuse, 0x8, PT ;  /* 0x000000081000780c */ /* 0x040fe20003f26070 */
[----:B------:R-:W-:Y:S01]  /*0fe0*/  IMAD.MOV.U32 R3, RZ, RZ, RZ ;  /* 0x000000ffff037224 */ /* 0x000fe200078e00ff */
[----:B------:R-:W-:-:S04]  /*0ff0*/  LOP3.LUT R17, R16, 0x7, RZ, 0xc0, !PT ;  /* 0x0000000710117812 */ /* 0x000fc800078ec0ff */
[----:B------:R-:W-:-:S07]  /*1000*/  ISETP.NE.AND P0, PT, R17, RZ, PT ;  /* 0x000000ff1100720c */ /* 0x000fce0003f05270 */
[----:B------:R-:W-:Y:S06]  /*1010*/  @!P1 BRA `(.L_x_91) ;  /* 0x0000000000709947 */ /* 0x000fec0003800000 */
[----:B------:R-:W0:Y:S01]  /*1020*/  LDCU.64 UR6, c[0x0][0x398] ;  /* 0x00007300ff0677ac */ /* 0x000e220008000a00 */
[----:B------:R-:W-:Y:S01]  /*1030*/  LOP3.LUT R3, R16, 0x7ffffff8, RZ, 0xc0, !PT ;  /* 0x7ffffff810037812 */ /* 0x000fe200078ec0ff */
[----:B------:R-:W-:-:S04]  /*1040*/  UIADD3 UR8, UPT, UPT, UR5, 0x10, URZ ;  /* 0x0000001005087890 */ /* 0x000fc8000fffe0ff */
[----:B------:R-:W-:Y:S01]  /*1050*/  IMAD.MOV R2, RZ, RZ, -R3 ;  /* 0x000000ffff027224 */ /* 0x000fe200078e0a03 */
[----:B0-----:R-:W-:-:S04]  /*1060*/  ULEA UR6, UP0, UR4, UR6, 0x2 ;  /* 0x0000000604067291 */ /* 0x001fc8000f8010ff */
[----:B------:R-:W-:Y:S02]  /*1070*/  ULEA.HI.X UR7, UR4, UR7, URZ, 0x2, UP0 ;  /* 0x0000000704077291 */ /* 0x000fe400080f14ff */
[----:B------:R-:W-:-:S04]  /*1080*/  UIADD3 UR6, UP0, UPT, UR6, 0x10, URZ ;  /* 0x0000001006067890 */ /* 0x000fc8000ff1e0ff */
[----:B------:R-:W-:Y:S02]  /*1090*/  UIADD3.X UR7, UPT, UPT, URZ, UR7, URZ, UP0, !UPT ;  /* 0x00000007ff077290 */ /* 0x000fe400087fe4ff */
[----:B------:R-:W-:-:S04]  /*10a0*/  IMAD.U32 R14, RZ, RZ, UR6 ;  /* 0x00000006ff0e7e24 */ /* 0x000fc8000f8e00ff */
[----:B------:R-:W-:-:S07]  /*10b0*/  IMAD.U32 R15, RZ, RZ, UR7 ;  /* 0x00000007ff0f7e24 */ /* 0x000fce000f8e00ff */
.L_x_92:
[----:B0-2---:R-:W0:Y:S01]  /*10c0*/  LDS.128 R4, [UR8+-0x10] ;  /* 0xfffff008ff047984 */ /* 0x005e220008000c00 */
[----:B------:R-:W-:Y:S02]  /*10d0*/  IMAD.MOV.U32 R12, RZ, RZ, R14 ;  /* 0x000000ffff0c7224 */ /* 0x000fe400078e000e */
[----:B------:R-:W-:Y:S01]  /*10e0*/  IMAD.MOV.U32 R13, RZ, RZ, R15 ;  /* 0x000000ffff0d7224 */ /* 0x000fe200078e000f */
[----:B------:R-:W1:Y:S01]  /*10f0*/  LDS.128 R8, [UR8] ;  /* 0x00000008ff087984 */ /* 0x000e620008000c00 */
[----:B------:R-:W-:Y:S01]  /*1100*/  VIADD R2, R2, 0x8 ;  /* 0x0000000802027836 */ /* 0x000fe20000000000 */
[----:B------:R-:W-:Y:S01]  /*1110*/  IADD3 R14, P2, PT, R12, 0x20, RZ ;  /* 0x000000200c0e7810 */ /* 0x000fe20007f5e0ff */
[----:B------:R-:W-:-:S03]  /*1120*/  UIADD3 UR8, UPT, UPT, UR8, 0x20, URZ ;  /* 0x0000002008087890 */ /* 0x000fc6000fffe0ff */
[----:B------:R-:W-:Y:S01]  /*1130*/  ISETP.NE.AND P1, PT, R2, RZ, PT ;  /* 0x000000ff0200720c */ /* 0x000fe20003f25270 */
[----:B------:R-:W-:Y:S01]  /*1140*/  IMAD.X R15, RZ, RZ, R13, P2 ;  /* 0x000000ffff0f7224 */ /* 0x000fe200010e060d */
[----:B0-----:R0:W-:Y:S04]  /*1150*/  STG.E desc[UR10][R12.64+-0x10], R4 ;  /* 0xfffff0040c007986 */ /* 0x0011e8000c10190a */
[----:B------:R0:W-:Y:S04]  /*1160*/  STG.E desc[UR10][R12.64+-0xc], R5 ;  /* 0xfffff4050c007986 */ /* 0x0001e8000c10190a */
[----:B------:R0:W-:Y:S04]  /*1170*/  STG.E desc[UR10][R12.64+-0x8], R6 ;  /* 0xfffff8060c007986 */ /* 0x0001e8000c10190a */
[----:B------:R0:W-:Y:S04]  /*1180*/  STG.E desc[UR10][R12.64+-0x4], R7 ;  /* 0xfffffc070c007986 */ /* 0x0001e8000c10190a */
[----:B-1----:R0:W-:Y:S04]  /*1190*/  STG.E desc[UR10][R12.64], R8 ;  /* 0x000000080c007986 */ /* 0x0021e8000c10190a */
[----:B------:R0:W-:Y:S04]  /*11a0*/  STG.E desc[UR10][R12.64+0x4], R9 ;  /* 0x000004090c007986 */ /* 0x0001e8000c10190a */
[----:B------:R0:W-:Y:S04]  /*11b0*/  STG.E desc[UR10][R12.64+0x8], R10 ;  /* 0x0000080a0c007986 */ /* 0x0001e8000c10190a */
[----:B------:R0:W-:Y:S01]  /*11c0*/  STG.E desc[UR10][R12.64+0xc], R11 ;  /* 0x00000c0b0c007986 */ /* 0x0001e2000c10190a */
[----:B------:R-:W-:Y:S05]  /*11d0*/  @P1 BRA `(.L_x_92) ;  /* 0xfffffffc00b81947 */ /* 0x000fea000383ffff */
.L_x_91:
[----:B------:R-:W-:Y:S05]  /*11e0*/  @!P0 EXIT ;  /* 0x000000000000894d */ /* 0x000fea0003800000 */
[----:B------:R-:W-:Y:S02]  /*11f0*/  ISETP.GE.U32.AND P1, PT, R17, 0x4, PT ;  /* 0x000000041100780c */ /* 0x000fe40003f26070 */
[----:B0-----:R-:W-:-:S04]  /*1200*/  LOP3.LUT R8, R16, 0x3, RZ, 0xc0, !PT ;  /* 0x0000000310087812 */ /* 0x001fc800078ec0ff */
[----:B------:R-:W-:-:S07]  /*1210*/  ISETP.NE.AND P0, PT, R8, RZ, PT ;  /* 0x000000ff0800720c */ /* 0x000fce0003f05270 */
[----:B------:R-:W-:Y:S06]  /*1220*/  @!P1 BRA `(.L_x_93) ;  /* 0x00000000003c9947 */ /* 0x000fec0003800000 */
[C---:B------:R-:W-:Y:S01]  /*1230*/  LEA R2, R3.reuse, R0, 0x2 ;  /* 0x0000000003027211 */ /* 0x040fe200078e10ff */
[----:B------:R-:W0:Y:S01]  /*1240*/  LDC.64 R14, c[0x0][0x398] ;  /* 0x0000e600ff0e7b82 */ /* 0x000e220000000a00 */
[C---:B------:R-:W-:Y:S01]  /*1250*/  IADD3 R5, P1, PT, R3.reuse, UR4, RZ ;  /* 0x0000000403057c10 */ /* 0x040fe2000ff3e0ff */
[----:B------:R-:W-:Y:S02]  /*1260*/  VIADD R3, R3, 0x4 ;  /* 0x0000000403037836 */ /* 0x000fe40000000000 */
[----:B------:R-:W1:Y:S02]  /*1270*/  LDS R7, [R2] ;  /* 0x0000000002077984 */ /* 0x000e640000000800 */
[----:B--2---:R-:W-:Y:S02]  /*1280*/  IMAD.X R6, RZ, RZ, RZ, P1 ;  /* 0x000000ffff067224 */ /* 0x004fe400008e06ff */
[----:B------:R-:W2:Y:S04]  /*1290*/  LDS R9, [R2+0x4] ;  /* 0x0000040002097984 */ /* 0x000ea80000000800 */
[----:B------:R-:W3:Y:S04]  /*12a0*/  LDS R11, [R2+0x8] ;  /* 0x00000800020b7984 */ /* 0x000ee80000000800 */
[----:B------:R-:W4:Y:S01]  /*12b0*/  LDS R13, [R2+0xc] ;  /* 0x00000c00020d7984 */ /* 0x000f220000000800 */
[----:B0-----:R-:W-:-:S04]  /*12c0*/  LEA R4, P1, R5, R14, 0x2 ;  /* 0x0000000e05047211 */ /* 0x001fc800078210ff */
[----:B------:R-:W-:-:S05]  /*12d0*/  LEA.HI.X R5, R5, R15, R6, 0x2, P1 ;  /* 0x0000000f05057211 */ /* 0x000fca00008f1406 */
[----:B-1----:R0:W-:Y:S04]  /*12e0*/  STG.E desc[UR10][R4.64], R7 ;  /* 0x0000000704007986 */ /* 0x0021e8000c10190a */
[----:B--2---:R0:W-:Y:S04]  /*12f0*/  STG.E desc[UR10][R4.64+0x4], R9 ;  /* 0x0000040904007986 */ /* 0x0041e8000c10190a */
[----:B---3--:R0:W-:Y:S04]  /*1300*/  STG.E desc[UR10][R4.64+0x8], R11 ;  /* 0x0000080b04007986 */ /* 0x0081e8000c10190a */
[----:B----4-:R0:W-:Y:S02]  /*1310*/  STG.E desc[UR10][R4.64+0xc], R13 ;  /* 0x00000c0d04007986 */ /* 0x0101e4000c10190a */
.L_x_93:
[----:B------:R-:W-:Y:S05]  /*1320*/  @!P0 EXIT ;  /* 0x000000000000894d */ /* 0x000fea0003800000 */
[----:B------:R-:W-:Y:S02]  /*1330*/  ISETP.NE.AND P1, PT, R8, 0x1, PT ;  /* 0x000000010800780c */ /* 0x000fe40003f25270 */
[----:B------:R-:W-:-:S04]  /*1340*/  LOP3.LUT R2, R16, 0x1, RZ, 0xc0, !PT ;  /* 0x0000000110027812 */ /* 0x000fc800078ec0ff */
[----:B------:R-:W-:-:S07]  /*1350*/  ISETP.NE.U32.AND P0, PT, R2, 0x1, PT ;  /* 0x000000010200780c */ /* 0x000fce0003f05070 */
[----:B------:R-:W-:Y:S06]  /*1360*/  @!P1 BRA `(.L_x_94) ;  /* 0x00000000002c9947 */ /* 0x000fec0003800000 */
[C---:B------:R-:W-:Y:S01]  /*1370*/  IMAD R2, R3.reuse, 0x4, R0 ;  /* 0x0000000403027824 */ /* 0x040fe200078e0200 */
[----:B0-----:R-:W0:Y:S01]  /*1380*/  LDC.64 R8, c[0x0][0x398] ;  /* 0x0000e600ff087b82 */ /* 0x001e220000000a00 */
[C---:B------:R-:W-:Y:S01]  /*1390*/  IADD3 R5, P1, PT, R3.reuse, UR4, RZ ;  /* 0x0000000403057c10 */ /* 0x040fe2000ff3e0ff */
[----:B------:R-:W-:Y:S02]  /*13a0*/  VIADD R3, R3, 0x2 ;  /* 0x0000000203037836 */ /* 0x000fe40000000000 */
[----:B------:R-:W1:Y:S02]  /*13b0*/  LDS R7, [R2] ;  /* 0x0000000002077984 */ /* 0x000e640000000800 */
[----:B--2---:R-:W-:Y:S02]  /*13c0*/  IMAD.X R6, RZ, RZ, RZ, P1 ;  /* 0x000000ffff067224 */ /* 0x004fe400008e06ff */
[----:B------:R-:W2:Y:S01]  /*13d0*/  LDS R11, [R2+0x4] ;  /* 0x00000400020b7984 */ /* 0x000ea20000000800 */
[----:B0-----:R-:W-:-:S04]  /*13e0*/  LEA R4, P1, R5, R8, 0x2 ;  /* 0x0000000805047211 */ /* 0x001fc800078210ff */
[----:B------:R-:W-:-:S05]  /*13f0*/  LEA.HI.X R5, R5, R9, R6, 0x2, P1 ;  /* 0x0000000905057211 */ /* 0x000fca00008f1406 */
[----:B-1----:R1:W-:Y:S04]  /*1400*/  STG.E desc[UR10][R4.64], R7 ;  /* 0x0000000704007986 */ /* 0x0023e8000c10190a */
[----:B--2---:R1:W-:Y:S02]  /*1410*/  STG.E desc[UR10][R4.64+0x4], R11 ;  /* 0x0000040b04007986 */ /* 0x0043e4000c10190a */
.L_x_94:
[----:B------:R-:W-:Y:S05]  /*1420*/  @P0 EXIT ;  /* 0x000000000000094d */ /* 0x000fea0003800000 */
[C---:B------:R-:W-:Y:S01]  /*1430*/  IMAD R0, R3.reuse, 0x4, R0 ;  /* 0x0000000403007824 */ /* 0x040fe200078e0200 */
[----:B012---:R-:W0:Y:S01]  /*1440*/  LDC.64 R6, c[0x0][0x398] ;  /* 0x0000e600ff067b82 */ /* 0x007e220000000a00 */
[----:B------:R-:W-:-:S03]  /*1450*/  IADD3 R3, P0, PT, R3, UR4, RZ ;  /* 0x0000000403037c10 */ /* 0x000fc6000ff1e0ff */
[----:B------:R-:W1:Y:S02]  /*1460*/  LDS R5, [R0] ;  /* 0x0000000000057984 */ /* 0x000e640000000800 */
[----:B------:R-:W-:Y:S01]  /*1470*/  IMAD.X R4, RZ, RZ, RZ, P0 ;  /* 0x000000ffff047224 */ /* 0x000fe200000e06ff */
[----:B0-----:R-:W-:-:S04]  /*1480*/  LEA R2, P0, R3, R6, 0x2 ;  /* 0x0000000603027211 */ /* 0x001fc800078010ff */
[----:B------:R-:W-:-:S05]  /*1490*/  LEA.HI.X R3, R3, R7, R4, 0x2, P0 ;  /* 0x0000000703037211 */ /* 0x000fca00000f1404 */
[----:B-1----:R-:W-:Y:S01]  /*14a0*/  STG.E desc[UR10][R2.64], R5 ;  /* 0x0000000502007986 */ /* 0x002fe2000c10190a */
[----:B------:R-:W-:Y:S05]  /*14b0*/  EXIT ;  /* 0x000000000000794d */ /* 0x000fea0003800000 */
.L_x_95:
        /* <DEDUP_REMOVED lines=12> */
.L_x_132:


//--------------------- .text._Z19top_k_gpu_kernel3_1PfiiS_ --------------------------
	.section	.text._Z19top_k_gpu_kernel3_1PfiiS_,"ax",@progbits
	.align	128
        .global         _Z19top_k_gpu_kernel3_1PfiiS_
        .type           _Z19top_k_gpu_kernel3_1PfiiS_,@function
        .size           _Z19top_k_gpu_kernel3_1PfiiS_,(.L_x_133 - _Z19top_k_gpu_kernel3_1PfiiS_)
        .other          _Z19top_k_gpu_kernel3_1PfiiS_,@"STO_CUDA_ENTRY STV_DEFAULT"
_Z19top_k_gpu_kernel3_1PfiiS_:
.text._Z19top_k_gpu_kernel3_1PfiiS_:
[----:B------:R-:W-:Y:S01]  /*0000*/  LDC R1, c[0x0][0x37c] ;  /* 0x0000df00ff017b82 */ /* 0x000fe20000000800 */
[----:B------:R-:W0:Y:S01]  /*0010*/  LDCU UR9, c[0x0][0x38c] ;  /* 0x00007180ff0977ac */ /* 0x000e220008000800 */
[----:B------:R-:W1:Y:S06]  /*0020*/  S2R R3, SR_TID.X ;  /* 0x0000000000037919 */ /* 0x000e6c0000002100 */
[----:B------:R-:W2:Y:S01]  /*0030*/  S2UR UR5, SR_CgaCtaId ;  /* 0x00000000000579c3 */ /* 0x000ea20000008800 */
[----:B------:R-:W3:Y:S01]  /*0040*/  LDCU UR7, c[0x0][0x360] ;  /* 0x00006c00ff0777ac */ /* 0x000ee20008000800 */
[----:B------:R-:W4:Y:S06]  /*0050*/  LDCU UR8, c[0x0][0x370] ;  /* 0x00006e00ff0877ac */ /* 0x000f2c0008000800 */
[----:B------:R-:W3:Y:S01]  /*0060*/  S2UR UR6, SR_CTAID.X ;  /* 0x00000000000679c3 */ /* 0x000ee20000002500 */
[----:B------:R-:W-:Y:S01]  /*0070*/  UMOV UR4, 0x400 ;  /* 0x0000040000047882 */ /* 0x000fe20000000000 */
[----:B------:R-:W3:Y:S01]  /*0080*/  LDCU.64 UR10, c[0x0][0x358] ;  /* 0x00006b00ff0a77ac */ /* 0x000ee20008000a00 */
[----:B0-----:R-:W-:-:S05]  /*0090*/  IMAD.U32 R6, RZ, RZ, UR9 ;  /* 0x00000009ff067e24 */ /* 0x001fca000f8e00ff */
[----:B------:R-:W-:Y:S01]  /*00a0*/  ISETP.GE.AND P0, PT, R6, 0x1, PT ;  /* 0x000000010600780c */ /* 0x000fe20003f06270 */
[----:B--2---:R-:W-:Y:S01]  /*00b0*/  ULEA UR4, UR5, UR4, 0x18 ;  /* 0x0000000405047291 */ /* 0x004fe2000f8ec0ff */
[----:B-1----:R-:W-:Y:S01]  /*00c0*/  IMAD R2, R3, R6, RZ ;  /* 0x0000000603027224 */ /* 0x002fe200078e02ff */
[----:B---3--:R-:W-:Y:S02]  /*00d0*/  UIMAD UR5, UR6, UR7, URZ ;  /* 0x00000007060572a4 */ /* 0x008fe4000f8e02ff */
[----:B----4-:R-:W-:Y:S02]  /*00e0*/  UIMAD UR6, UR7, UR8, URZ ;  /* 0x00000008070672a4 */ /* 0x010fe4000f8e02ff */
[----:B------:R-:W-:Y:S02]  /*00f0*/  LEA R2, R2, UR4, 0x2 ;  /* 0x0000000402027c11 */ /* 0x000fe4000f8e10ff */
[----:B------:R-:W-:-:S04]  /*0100*/  IMAD R0, R6, UR5, RZ ;  /* 0x0000000506007c24 */ /* 0x000fc8000f8e02ff */
[----:B------:R-:W-:Y:S05]  /*0110*/  @!P0 BRA `(.L_x_96) ;  /* 0x00000000007c8947 */ /* 0x000fea0003800000 */
[----:B------:R-:W-:Y:S02]  /*0120*/  IMAD.IADD R7, R0, 0x1, R3 ;  /* 0x0000000100077824 */ /* 0x000fe400078e0203 */
[----:B------:R-:W-:-:S07]  /*0130*/  IMAD.MOV.U32 R9, RZ, RZ, RZ ;  /* 0x000000ffff097224 */ /* 0x000fce00078e00ff */
.L_x_102:
[----:B0-----:R-:W0:Y:S02]  /*0140*/  LDC.64 R4, c[0x0][0x380] ;  /* 0x0000e000ff047b82 */ /* 0x001e240000000a00 */
[----:B0-----:R-:W-:-:S05]  /*0150*/  IMAD.WIDE R4, R7, 0x4, R4 ;  /* 0x0000000407047825 */ /* 0x001fca00078e0204 */
[----:B-1----:R-:W2:Y:S01]  /*0160*/  LDG.E R13, desc[UR10][R4.64] ;  /* 0x0000000a040d7981 */ /* 0x002ea2000c1e1900 */
[----:B------:R-:W-:Y:S02]  /*0170*/  HFMA2 R11, -RZ, RZ, -25.71875, 3664 ;  /* 0xce6e6b28ff0b7431 */ /* 0x000fe400000001ff */
[----:B------:R-:W-:Y:S01]  /*0180*/  IMAD R6, R9, 0x4, R2 ;  /* 0x0000000409067824 */ /* 0x000fe200078e0202 */
[----:B------:R-:W-:Y:S04]  /*0190*/  BSSY.RECONVERGENT B0, `(.L_x_97) ;  /* 0x0000012000007945 */ /* 0x000fe80003800200 */
[----:B------:R0:W-:Y:S01]  /*01a0*/  STS [R6], R11 ;  /* 0x0000000b06007388 */ /* 0x0001e20000000800 */
[----:B--2---:R-:W-:-:S13]  /*01b0*/  FSETP.GEU.AND P0, PT, R13, -1.00000000000000000000e+09, PT ;  /* 0xce6e6b280d00780b */ /* 0x004fda0003f0e000 */
[----:B0-----:R-:W-:Y:S05]  /*01c0*/  @!P0 BRA `(.L_x_98) ;  /* 0x0000000000388947 */ /* 0x001fea0003800000 */
[----:B------:R-:W-:-:S13]  /*01d0*/  ISETP.NE.AND P0, PT, R9, RZ, PT ;  /* 0x000000ff0900720c */ /* 0x000fda0003f05270 */
[----:B------:R-:W-:Y:S05]  /*01e0*/  @!P0 BRA `(.L_x_99) ;  /* 0x0000000000248947 */ /* 0x000fea0003800000 */
[----:B------:R-:W-:-:S07]  /*01f0*/  IMAD.MOV.U32 R5, RZ, RZ, R9 ;  /* 0x000000ffff057224 */ /* 0x000fce00078e0009 */
.L_x_101:
[----:B------:R-:W-:-:S05]  /*0200*/  IMAD R4, R5, 0x4, R2 ;  /* 0x0000000405047824 */ /* 0x000fca00078e0202 */
[----:B------:R-:W0:Y:S02]  /*0210*/  LDS R6, [R4+-0x4] ;  /* 0xfffffc0004067984 */ /* 0x000e240000000800 */
[----:B0-----:R-:W-:-:S13]  /*0220*/  FSETP.GT.AND P0, PT, R13, R6, PT ;  /* 0x000000060d00720b */ /* 0x001fda0003f04000 */
[----:B------:R-:W-:Y:S05]  /*0230*/  @!P0 BRA `(.L_x_100) ;  /* 0x0000000000188947 */ /* 0x000fea0003800000 */
[----:B------:R0:W-:Y:S01]  /*0240*/  STS [R4], R6 ;  /* 0x0000000604007388 */ /* 0x0001e20000000800 */
[C---:B------:R-:W-:Y:S01]  /*0250*/  ISETP.GT.AND P0, PT, R5.reuse, 0x1, PT ;  /* 0x000000010500780c */ /* 0x040fe20003f04270 */
[----:B------:R-:W-:-:S12]  /*0260*/  VIADD R5, R5, 0xffffffff ;  /* 0xffffffff05057836 */ /* 0x000fd80000000000 */
[----:B0-----:R-:W-:Y:S05]  /*0270*/  @P0 BRA `(.L_x_101) ;  /* 0xfffffffc00e00947 */ /* 0x001fea000383ffff */
.L_x_99:
[----:B------:R1:W-:Y:S01]  /*0280*/  STS [R2], R13 ;  /* 0x0000000d02007388 */ /* 0x0003e20000000800 */
[----:B------:R-:W-:Y:S05]  /*0290*/  BRA `(.L_x_98) ;  /* 0x0000000000047947 */ /* 0x000fea0003800000 */
.L_x_100:
[----:B------:R0:W-:Y:S02]  /*02a0*/  STS [R4], R13 ;  /* 0x0000000d04007388 */ /* 0x0001e40000000800 */
.L_x_98:
[----:B------:R-:W-:Y:S05]  /*02b0*/  BSYNC.RECONVERGENT B0 ;  /* 0x0000000000007941 */ /* 0x000fea0003800200 */
.L_x_97:
[----:B------:R-:W2:Y:S01]  /*02c0*/  LDC R6, c[0x0][0x38c] ;  /* 0x0000e300ff067b82 */ /* 0x000ea20000000800 */
[----:B------:R-:W-:Y:S01]  /*02d0*/  IADD3 R9, PT, PT, R9, 0x1, RZ ;  /* 0x0000000109097810 */ /* 0x000fe20007ffe0ff */
[----:B------:R-:W-:-:S03]  /*02e0*/  VIADD R7, R7, UR7 ;  /* 0x0000000707077c36 */ /* 0x000fc60008000000 */
[----:B--2---:R-:W-:-:S13]  /*02f0*/  ISETP.NE.AND P0, PT, R9, R6, PT ;  /* 0x000000060900720c */ /* 0x004fda0003f05270 */
[----:B------:R-:W-:Y:S05]  /*0300*/  @P0 BRA `(.L_x_102) ;  /* 0xfffffffc008c0947 */ /* 0x000fea000383ffff */
.L_x_96:
[----:B------:R-:W2:Y:S01]  /*0310*/  LDCU UR8, c[0x0][0x388] ;  /* 0x00007100ff0877ac */ /* 0x000ea20008000800 */
[----:B0-----:R-:W-:Y:S01]  /*0320*/  VIADD R4, R3, UR5 ;  /* 0x0000000503047c36 */ /* 0x001fe20008000000 */
[----:B------:R-:W-:Y:S01]  /*0330*/  BSSY.RECONVERGENT B0, `(.L_x_103) ;  /* 0x0000030000007945 */ /* 0x000fe20003800200 */
[----:B------:R-:W0:Y:S02]  /*0340*/  LDCU UR5, c[0x0][0x388] ;  /* 0x00007100ff0577ac */ /* 0x000e240008000800 */
[C---:B------:R-:W-:Y:S02]  /*0350*/  IMAD R5, R6.reuse, UR6, R4 ;  /* 0x0000000606057c24 */ /* 0x040fe4000f8e0204 */
[----:B------:R-:W-:-:S03]  /*0360*/  IMAD R4, R6, 0x4, R2 ;  /* 0x0000000406047824 */ /* 0x000fc600078e0202 */
[----:B--2---:R-:W-:-:S13]  /*0370*/  ISETP.GE.AND P0, PT, R5, UR8, PT ;  /* 0x0000000805007c0c */ /* 0x004fda000bf06270 */
[----:B0-----:R-:W-:Y:S05]  /*0380*/  @P0 BRA `(.L_x_104) ;  /* 0x0000000000a80947 */ /* 0x001fea0003800000 */
[----:B------:R-:W0:Y:S01]  /*0390*/  LDC.64 R8, c[0x0][0x380] ;  /* 0x0000e000ff087b82 */ /* 0x000e220000000a00 */
[----:B------:R-:W-:-:S13]  /*03a0*/  ISETP.GT.AND P0, PT, R6, 0x1, PT ;  /* 0x000000010600780c */ /* 0x000fda0003f04270 */
[----:B------:R-:W-:Y:S05]  /*03b0*/  @P0 BRA `(.L_x_105) ;  /* 0x00000000002c0947 */ /* 0x000fea0003800000 */
[----:B------:R-:W-:Y:S01]  /*03c0*/  BSSY.RECONVERGENT B1, `(.L_x_106) ;  /* 0x0000009000017945 */ /* 0x000fe20003800200 */
.L_x_107:
[C---:B0-----:R-:W-:Y:S01]  /*03d0*/  IMAD.WIDE R6, R5.reuse, 0x4, R8 ;  /* 0x0000000405067825 */ /* 0x041fe200078e0208 */
[----:B------:R-:W0:Y:S05]  /*03e0*/  LDS R10, [R4+-0x4] ;  /* 0xfffffc00040a7984 */ /* 0x000e2a0000000800 */
[----:B------:R-:W0:Y:S01]  /*03f0*/  LDG.E R7, desc[UR10][R6.64] ;  /* 0x0000000a06077981 */ /* 0x000e22000c1e1900 */
[----:B------:R-:W-:Y:S02]  /*0400*/  IADD3 R5, PT, PT, R5, UR6, RZ ;  /* 0x0000000605057c10 */ /* 0x000fe4000fffe0ff */
[----:B0-----:R-:W-:-:S13]  /*0410*/  FSETP.GEU.AND P0, PT, R7, R10, PT ;  /* 0x0000000a0700720b */ /* 0x001fda0003f0e000 */
[----:B------:R2:W-:Y:S01]  /*0420*/  @P0 STS [R2], R7 ;  /* 0x0000000702000388 */ /* 0x0005e20000000800 */
[----:B------:R-:W-:-:S13]  /*0430*/  ISETP.GE.AND P0, PT, R5, UR5, PT ;  /* 0x0000000505007c0c */ /* 0x000fda000bf06270 */
[----:B--2---:R-:W-:Y:S05]  /*0440*/  @!P0 BRA `(.L_x_107) ;  /* 0xfffffffc00e08947 */ /* 0x004fea000383ffff */
[----:B------:R-:W-:Y:S05]  /*0450*/  BSYNC.RECONVERGENT B1 ;  /* 0x0000000000017941 */ /* 0x000fea0003800200 */
.L_x_106:
[----:B------:R-:W-:Y:S05]  /*0460*/  BRA `(.L_x_104) ;  /* 0x0000000000707947 */ /* 0x000fea0003800000 */
.L_x_105:
[----:B0-----:R-:W-:-:S07]  /*0470*/  VIADD R8, R6, 0xfffffffe ;  /* 0xfffffffe06087836 */ /* 0x001fce0000000000 */
.L_x_113:
[----:B0-2---:R-:W0:Y:S01]  /*0480*/  LDC.64 R6, c[0x0][0x380] ;  /* 0x0000e000ff067b82 */ /* 0x005e220000000a00 */
[----:B------:R-:W2:Y:S01]  /*0490*/  LDS R9, [R4+-0x4] ;  /* 0xfffffc0004097984 */ /* 0x000ea20000000800 */
[----:B------:R-:W3:Y:S01]  /*04a0*/  LDCU UR8, c[0x0][0x388] ;  /* 0x00007100ff0877ac */ /* 0x000ee20008000800 */
[----:B0-----:R-:W-:-:S06]  /*04b0*/  IMAD.WIDE R6, R5, 0x4, R6 ;  /* 0x0000000405067825 */ /* 0x001fcc00078e0206 */
[----:B------:R-:W2:Y:S01]  /*04c0*/  LDG.E R6, desc[UR10][R6.64] ;  /* 0x0000000a06067981 */ /* 0x000ea2000c1e1900 */
[----:B------:R-:W-:Y:S01]  /*04d0*/  VIADD R5, R5, UR6 ;  /* 0x0000000605057c36 */ /* 0x000fe20008000000 */
[----:B------:R-:W-:Y:S04]  /*04e0*/  BSSY.RECONVERGENT B1, `(.L_x_108) ;  /* 0x0000013000017945 */ /* 0x000fe80003800200 */
[----:B---3--:R-:W-:Y:S02]  /*04f0*/  ISETP.GE.AND P0, PT, R5, UR8, PT ;  /* 0x0000000805007c0c */ /* 0x008fe4000bf06270 */
[----:B--2---:R-:W-:-:S13]  /*0500*/  FSETP.GEU.AND P1, PT, R6, R9, PT ;  /* 0x000000090600720b */ /* 0x004fda0003f2e000 */
[----:B------:R-:W-:Y:S05]  /*0510*/  @!P1 BRA `(.L_x_109) ;  /* 0x00000000003c9947 */ /* 0x000fea0003800000 */
[----:B------:R-:W-:Y:S01]  /*0520*/  BSSY.RELIABLE B2, `(.L_x_110) ;  /* 0x000000b000027945 */ /* 0x000fe20003800100 */
[----:B------:R-:W-:-:S07]  /*0530*/  IMAD.MOV.U32 R7, RZ, RZ, R8 ;  /* 0x000000ffff077224 */ /* 0x000fce00078e0008 */
.L_x_112:
[----:B------:R-:W-:-:S05]  /*0540*/  LEA R9, R7, R2, 0x2 ;  /* 0x0000000207097211 */ /* 0x000fca00078e10ff */
        /* <DEDUP_REMOVED lines=9> */
.L_x_110:
[----:B------:R2:W-:Y:S01]  /*05e0*/  STS [R2], R6 ;  /* 0x0000000602007388 */ /* 0x0005e20000000800 */
[----:B------:R-:W-:Y:S05]  /*05f0*/  BRA `(.L_x_109) ;  /* 0x0000000000047947 */ /* 0x000fea0003800000 */
.L_x_111:
[----:B------:R0:W-:Y:S02]  /*0600*/  STS [R9+0x4], R6 ;  /* 0x0000040609007388 */ /* 0x0001e40000000800 */
.L_x_109:
[----:B------:R-:W-:Y:S05]  /*0610*/  BSYNC.RECONVERGENT B1 ;  /* 0x0000000000017941 */ /* 0x000fea0003800200 */
.L_x_108:
[----:B------:R-:W-:Y:S05]  /*0620*/  @!P0 BRA `(.L_x_113) ;  /* 0xfffffffc00948947 */ /* 0x000fea000383ffff */
.L_x_104:
[----:B------:R-:W-:Y:S05]  /*0630*/  BSYNC.RECONVERGENT B0 ;  /* 0x0000000000007941 */ /* 0x000fea0003800200 */
.L_x_103:
[----:B------:R-:W-:Y:S05]  /*0640*/  WARPSYNC.ALL ;  /* 0x0000000000007948 */ /* 0x000fea0003800000 */
[----:B------:R-:W-:Y:S01]  /*0650*/  BAR.SYNC.DEFER_BLOCKING 0x0 ;  /* 0x0000000000007b1d */ /* 0x000fe20000010000 */
[----:B------:R-:W-:-:S09]  /*0660*/  UISETP.GE.U32.AND UP0, UPT, UR7, 0x2, UPT ;  /* 0x000000020700788c */ /* 0x000fd2000bf06070 */
[----:B------:R-:W-:Y:S05]  /*0670*/  BRA.U !UP0, `(.L_x_114) ;  /* 0x0000000108e87547 */ /* 0x000fea000b800000 */
[----:B0-2---:R-:W0:Y:S01]  /*0680*/  LDC R6, c[0x0][0x38c] ;  /* 0x0000e300ff067b82 */ /* 0x005e220000000800 */
[----:B------:R-:W-:-:S05]  /*0690*/  LEA R5, R3, 0x4, 0x2 ;  /* 0x0000000403057811 */ /* 0x000fca00078e10ff */
[----:B0-----:R-:W-:-:S04]  /*06a0*/  IMAD R5, R5, R6, UR4 ;  /* 0x0000000405057e24 */ /* 0x001fc8000f8e0206 */
[----:B------:R-:W-:-:S07]  /*06b0*/  VIADD R5, R5, 0xfffffffc ;  /* 0xfffffffc05057836 */ /* 0x000fce0000000000 */
.L_x_124:
[----:B------:R-:W-:Y:S01]  /*06c0*/  UMOV UR5, UR7 ;  /* 0x0000000700057c82 */ /* 0x000fe20008000000 */
[----:B------:R-:W-:Y:S01]  /*06d0*/  USHF.R.U32.HI UR7, URZ, 0x1, UR7 ;  /* 0x00000001ff077899 */ /* 0x000fe20008011607 */
[----:B------:R-:W-:Y:S05]  /*06e0*/  BSSY.RECONVERGENT B0, `(.L_x_115) ;  /* 0x000002f000007945 */ /* 0x000fea0003800200 */
[----:B------:R-:W-:-:S13]  /*06f0*/  ISETP.GE.U32.AND P0, PT, R3, UR7, PT ;  /* 0x0000000703007c0c */ /* 0x000fda000bf06070 */
[----:B0-2---:R-:W-:Y:S05]  /*0700*/  @P0 BRA `(.L_x_116) ;  /* 0x0000000000b00947 */ /* 0x005fea0003800000 */
[----:B------:R-:W0:Y:S02]  /*0710*/  LDC R11, c[0x0][0x38c] ;  /* 0x0000e300ff0b7b82 */ /* 0x000e240000000800 */
[----:B0-----:R-:W-:-:S13]  /*0720*/  ISETP.GE.AND P0, PT, R11, 0x1, PT ;  /* 0x000000010b00780c */ /* 0x001fda0003f06270 */
[----:B------:R-:W-:Y:S05]  /*0730*/  @!P0 BRA `(.L_x_116) ;  /* 0x0000000000a48947 */ /* 0x000fea0003800000 */
[C---:B------:R-:W-:Y:S01]  /*0740*/  ISETP.NE.AND P0, PT, R11.reuse, 0x1, PT ;  /* 0x000000010b00780c */ /* 0x040fe20003f05270 */
[----:B------:R-:W-:-:S12]  /*0750*/  IMAD R11, R11, UR7, RZ ;  /* 0x000000070b0b7c24 */ /* 0x000fd8000f8e02ff */
[----:B------:R-:W-:Y:S05]  /*0760*/  @!P0 BRA `(.L_x_117) ;  /* 0x0000000000848947 */ /* 0x000fea0003800000 */
[----:B------:R-:W-:-:S07]  /*0770*/  IMAD.MOV.U32 R6, RZ, RZ, RZ ;  /* 0x000000ffff067224 */ /* 0x000fce00078e00ff */
.L_x_123:
[----:B0-----:R-:W-:Y:S01]  /*0780*/  IADD3 R7, PT, PT, R11, R6, RZ ;  /* 0x000000060b077210 */ /* 0x001fe20007ffe0ff */
[----:B------:R-:W-:Y:S01]  /*0790*/  LDS R8, [R4+-0x4] ;  /* 0xfffffc0004087984 */ /* 0x000fe20000000800 */
        /* <DEDUP_REMOVED lines=10> */
[----:B------:R-:W-:Y:S01]  /*0840*/  IMAD.MOV.U32 R7, RZ, RZ, R5 ;  /* 0x000000ffff077224 */ /* 0x000fe200078e0005 */
[----:B0-----:R-:W-:-:S07]  /*0850*/  MOV R8, UR6 ;  /* 0x0000000600087c02 */ /* 0x001fce0008000f00 */
.L_x_122:
        /* <DEDUP_REMOVED lines=12> */
.L_x_120:
[----:B------:R1:W-:Y:S01]  /*0920*/  STS [R2], R13 ;  /* 0x0000000d02007388 */ /* 0x0003e20000000800 */
[----:B------:R-:W-:Y:S05]  /*0930*/  BRA `(.L_x_119) ;  /* 0x0000000000047947 */ /* 0x000fea0003800000 */
.L_x_121:
[----:B------:R0:W-:Y:S02]  /*0940*/  STS [R7], R13 ;  /* 0x0000000d07007388 */ /* 0x0001e40000000800 */
.L_x_119:
[----:B------:R-:W-:Y:S05]  /*0950*/  BSYNC.RECONVERGENT B1 ;  /* 0x0000000000017941 */ /* 0x000fea0003800200 */
.L_x_118:
[----:B------:R-:W-:Y:S05]  /*0960*/  @P0 BRA `(.L_x_123) ;  /* 0xfffffffc00840947 */ /* 0x000fea000383ffff */
[----:B------:R-:W-:Y:S05]  /*0970*/  BRA `(.L_x_116) ;  /* 0x0000000000147947 */ /* 0x000fea0003800000 */
.L_x_117:
[----:B------:R-:W-:Y:S01]  /*0980*/  IMAD R6, R11, 0x4, R2 ;  /* 0x000000040b067824 */ /* 0x000fe200078e0202 */
[----:B------:R-:W-:Y:S05]  /*0990*/  LDS R7, [R4+-0x4] ;  /* 0xfffffc0004077984 */ /* 0x000fea0000000800 */
[----:B------:R-:W0:Y:S02]  /*09a0*/  LDS R6, [R6] ;  /* 0x0000000006067984 */ /* 0x000e240000000800 */
[----:B0-----:R-:W-:-:S13]  /*09b0*/  FSETP.GEU.AND P0, PT, R6, R7, PT ;  /* 0x000000070600720b */ /* 0x001fda0003f0e000 */
[----:B------:R2:W-:Y:S02]  /*09c0*/  @P0 STS [R2], R6 ;  /* 0x0000000602000388 */ /* 0x0005e40000000800 */
.L_x_116:
[----:B------:R-:W-:Y:S05]  /*09d0*/  BSYNC.RECONVERGENT B0 ;  /* 0x0000000000007941 */ /* 0x000fea0003800200 */
.L_x_115:
[----:B------:R-:W-:Y:S05]  /*09e0*/  WARPSYNC.ALL ;  /* 0x0000000000007948 */ /* 0x000fea0003800000 */
[----:B------:R-:W-:Y:S01]  /*09f0*/  BAR.SYNC.DEFER_BLOCKING 0x0 ;  /* 0x0000000000007b1d */ /* 0x000fe20000010000 */
[----:B------:R-:W-:-:S09]  /*0a00*/  UISETP.GT.U32.AND UP0, UPT, UR5, 0x3, UPT ;  /* 0x000000030500788c */ /* 0x000fd2000bf04070 */
[----:B------:R-:W-:Y:S05]  /*0a10*/  BRA.U UP0, `(.L_x_124) ;  /* 0xfffffffd00287547 */ /* 0x000fea000b83ffff */
.L_x_114:
[----:B------:R-:W3:Y:S02]  /*0a20*/  LDC R12, c[0x0][0x38c] ;  /* 0x0000e300ff0c7b82 */ /* 0x000ee40000000800 */
[----:B---3--:R-:W-:-:S04]  /*0a30*/  ISETP.GE.AND P0, PT, R12, 0x1, PT ;  /* 0x000000010c00780c */ /* 0x008fc80003f06270 */
[----:B------:R-:W-:-:S13]  /*0a40*/  ISETP.NE.OR P0, PT, R3, RZ, !P0 ;  /* 0x000000ff0300720c */ /* 0x000fda0004705670 */
[----:B------:R-:W-:Y:S05]  /*0a50*/  @P0 EXIT ;  /* 0x000000000000094d */ /* 0x000fea0003800000 */
[C---:B------:R-:W-:Y:S01]  /*0a60*/  ISETP.GE.U32.AND P1, PT, R12.reuse, 0x8, PT ;  /* 0x000000080c00780c */ /* 0x040fe20003f26070 */
[----:B------:R-:W-:Y:S01]  /*0a70*/  IMAD.MOV.U32 R3, RZ, RZ, RZ ;  /* 0x000000ffff037224 */ /* 0x000fe200078e00ff */
[----:B------:R-:W-:-:S04]  /*0a80*/  LOP3.LUT R16, R12, 0x7, RZ, 0xc0, !PT ;  /* 0x000000070c107812 */ /* 0x000fc800078ec0ff */
[----:B------:R-:W-:-:S07]  /*0a90*/  ISETP.NE.AND P0, PT, R16, RZ, PT ;  /* 0x000000ff1000720c */ /* 0x000fce0003f05270 */
[----:B------:R-:W-:Y:S06]  /*0aa0*/  @!P1 BRA `(.L_x_125) ;  /* 0x0000000000649947 */ /* 0x000fec0003800000 */
[----:B------:R-:W3:Y:S01]  /*0ab0*/  LDCU.64 UR6, c[0x0][0x380] ;  /* 0x00007000ff0677ac */ /* 0x000ee20008000a00 */
[----:B------:R-:W-:Y:S01]  /*0ac0*/  LOP3.LUT R3, R12, 0x7ffffff8, RZ, 0xc0, !PT ;  /* 0x7ffffff80c037812 */ /* 0x000fe200078ec0ff */
[----:B------:R-:W-:Y:S01]  /*0ad0*/  IMAD.MOV.U32 R17, RZ, RZ, R0 ;  /* 0x000000ffff117224 */ /* 0x000fe200078e0000 */
[----:B------:R-:W-:Y:S02]  /*0ae0*/  UIADD3 UR8, UPT, UPT, UR4, 0x10, URZ ;  /* 0x0000001004087890 */ /* 0x000fe4000fffe0ff */
[----:B01----:R-:W-:Y:S01]  /*0af0*/  IADD3 R13, PT, PT, -R3, RZ, RZ ;  /* 0x000000ff030d7210 */ /* 0x003fe20007ffe1ff */
[----:B---3--:R-:W-:-:S04]  /*0b00*/  UIADD3 UR5, UP0, UPT, UR6, 0x10, URZ ;  /* 0x0000001006057890 */ /* 0x008fc8000ff1e0ff */
[----:B------:R-:W-:-:S12]  /*0b10*/  UIADD3.X UR6, UPT, UPT, URZ, UR7, URZ, UP0, !UPT ;  /* 0x00000007ff067290 */ /* 0x000fd800087fe4ff */
.L_x_126:
[----:B---3--:R-:W0:Y:S01]  /*0b20*/  LDS.128 R8, [UR8+-0x10] ;  /* 0xfffff008ff087984 */ /* 0x008e220008000c00 */
[----:B------:R-:W-:Y:S02]  /*0b30*/  IMAD.U32 R14, RZ, RZ, UR5 ;  /* 0x00000005ff0e7e24 */ /* 0x000fe4000f8e00ff */
[----:B------:R-:W-:Y:S01]  /*0b40*/  IMAD.U32 R15, RZ, RZ, UR6 ;  /* 0x00000006ff0f7e24 */ /* 0x000fe2000f8e00ff */
[----:B--2---:R-:W1:Y:S01]  /*0b50*/  LDS.128 R4, [UR8] ;  /* 0x00000008ff047984 */ /* 0x004e620008000c00 */
[----:B------:R-:W-:Y:S01]  /*0b60*/  VIADD R13, R13, 0x8 ;  /* 0x000000080d0d7836 */ /* 0x000fe20000000000 */
[----:B------:R-:W-:Y:S01]  /*0b70*/  UIADD3 UR8, UPT, UPT, UR8, 0x20, URZ ;  /* 0x0000002008087890 */ /* 0x000fe2000fffe0ff */
[C---:B------:R-:W-:Y:S01]  /*0b80*/  IMAD.WIDE R14, R17.reuse, 0x4, R14 ;  /* 0x00000004110e7825 */ /* 0x040fe200078e020e */
[----:B------:R-:W-:Y:S02]  /*0b90*/  IADD3 R17, PT, PT, R17, 0x8, RZ ;  /* 0x0000000811117810 */ /* 0x000fe40007ffe0ff */
[----:B------:R-:W-:-:S02]  /*0ba0*/  ISETP.NE.AND P1, PT, R13, RZ, PT ;  /* 0x000000ff0d00720c */ /* 0x000fc40003f25270 */
        /* <DEDUP_REMOVED lines=9> */
.L_x_125:
[----:B------:R-:W-:Y:S05]  /*0c40*/  @!P0 EXIT ;  /* 0x000000000000894d */ /* 0x000fea0003800000 */
[----:B------:R-:W-:Y:S02]  /*0c50*/  ISETP.GE.U32.AND P0, PT, R16, 0x4, PT ;  /* 0x000000041000780c */ /* 0x000fe40003f06070 */
[----:B---3--:R-:W-:-:S04]  /*0c60*/  LOP3.LUT R8, R12, 0x3, RZ, 0xc0, !PT ;  /* 0x000000030c087812 */ /* 0x008fc800078ec0ff */
[----:B------:R-:W-:-:S07]  /*0c70*/  ISETP.NE.AND P1, PT, R8, RZ, PT ;  /* 0x000000ff0800720c */ /* 0x000fce0003f25270 */
[----:B------:R-:W-:Y:S06]  /*0c80*/  @!P0 BRA `(.L_x_127) ;  /* 0x0000000000348947 */ /* 0x000fec0003800000 */
[C---:B0-2---:R-:W-:Y:S01]  /*0c90*/  IMAD R6, R3.reuse, 0x4, R2 ;  /* 0x0000000403067824 */ /* 0x045fe200078e0202 */
[----:B------:R-:W0:Y:S01]  /*0ca0*/  LDC.64 R4, c[0x0][0x380] ;  /* 0x0000e000ff047b82 */ /* 0x000e220000000a00 */
[----:B------:R-:W-:Y:S02]  /*0cb0*/  IMAD.IADD R9, R0, 0x1, R3 ;  /* 0x0000000100097824 */ /* 0x000fe400078e0203 */
[----:B------:R-:W-:Y:S01]  /*0cc0*/  VIADD R3, R3, 0x4 ;  /* 0x0000000403037836 */ /* 0x000fe20000000000 */
[----:B------:R-:W2:Y:S04]  /*0cd0*/  LDS R7, [R6] ;  /* 0x0000000006077984 */ /* 0x000ea80000000800 */
[----:B------:R-:W3:Y:S04]  /*0ce0*/  LDS R11, [R6+0x4] ;  /* 0x00000400060b7984 */ /* 0x000ee80000000800 */
[----:B-1----:R-:W1:Y:S04]  /*0cf0*/  LDS R13, [R6+0x8] ;  /* 0x00000800060d7984 */ /* 0x002e680000000800 */
[----:B------:R-:W4:Y:S01]  /*0d00*/  LDS R15, [R6+0xc] ;  /* 0x00000c00060f7984 */ /* 0x000f220000000800 */
[----:B0-----:R-:W-:-:S05]  /*0d10*/  IMAD.WIDE R4, R9, 0x4, R4 ;  /* 0x0000000409047825 */ /* 0x001fca00078e0204 */
[----:B--2---:R0:W-:Y:S04]  /*0d20*/  STG.E desc[UR10][R4.64], R7 ;  /* 0x0000000704007986 */ /* 0x0041e8000c10190a */
[----:B---3--:R0:W-:Y:S04]  /*0d30*/  STG.E desc[UR10][R4.64+0x4], R11 ;  /* 0x0000040b04007986 */ /* 0x0081e8000c10190a */
[----:B-1----:R0:W-:Y:S04]  /*0d40*/  STG.E desc[UR10][R4.64+0x8], R13 ;  /* 0x0000080d04007986 */ /* 0x0021e8000c10190a */
[----:B----4-:R0:W-:Y:S02]  /*0d50*/  STG.E desc[UR10][R4.64+0xc], R15 ;  /* 0x00000c0f04007986 */ /* 0x0101e4000c10190a */
.L_x_127:
[----:B------:R-:W-:Y:S05]  /*0d60*/  @!P1 EXIT ;  /* 0x000000000000994d */ /* 0x000fea0003800000 */
[----:B------:R-:W-:Y:S02]  /*0d70*/  ISETP.NE.AND P0, PT, R8, 0x1, PT ;  /* 0x000000010800780c */ /* 0x000fe40003f05270 */
[----:B------:R-:W-:-:S04]  /*0d80*/  LOP3.LUT R12, R12, 0x1, RZ, 0xc0, !PT ;  /* 0x000000010c0c7812 */ /* 0x000fc800078ec0ff */
[----:B------:R-:W-:-:S07]  /*0d90*/  ISETP.NE.U32.AND P1, PT, R12, 0x1, PT ;  /* 0x000000010c00780c */ /* 0x000fce0003f25070 */
[----:B------:R-:W-:Y:S06]  /*0da0*/  @!P0 BRA `(.L_x_128) ;  /* 0x0000000000248947 */ /* 0x000fec0003800000 */
[C---:B0-2---:R-:W-:Y:S01]  /*0db0*/  LEA R6, R3.reuse, R2, 0x2 ;  /* 0x0000000203067211 */ /* 0x045fe200078e10ff */
[----:B------:R-:W0:Y:S01]  /*0dc0*/  LDC.64 R4, c[0x0][0x380] ;  /* 0x0000e000ff047b82 */ /* 0x000e220000000a00 */
[----:B------:R-:W-:Y:S02]  /*0dd0*/  IMAD.IADD R9, R0, 0x1, R3 ;  /* 0x0000000100097824 */ /* 0x000fe400078e0203 */
[----:B------:R-:W-:Y:S01]  /*0de0*/  VIADD R3, R3, 0x2 ;  /* 0x0000000203037836 */ /* 0x000fe20000000000 */
[----:B------:R-:W2:Y:S04]  /*0df0*/  LDS R7, [R6] ;  /* 0x0000000006077984 */ /* 0x000ea80000000800 */
[----:B------:R-:W3:Y:S01]  /*0e00*/  LDS R11, [R6+0x4] ;  /* 0x00000400060b7984 */ /* 0x000ee20000000800 */
[----:B0-----:R-:W-:-:S05]  /*0e10*/  IMAD.WIDE R4, R9, 0x4, R4 ;  /* 0x0000000409047825 */ /* 0x001fca00078e0204 */
[----:B--2---:R4:W-:Y:S04]  /*0e20*/  STG.E desc[UR10][R4.64], R7 ;  /* 0x0000000704007986 */ /* 0x0049e8000c10190a */
[----:B---3--:R4:W-:Y:S02]  /*0e30*/  STG.E desc[UR10][R4.64+0x4], R11 ;  /* 0x0000040b04007986 */ /* 0x0089e4000c10190a */
.L_x_128:
[----:B------:R-:W-:Y:S05]  /*0e40*/  @P1 EXIT ;  /* 0x000000000000194d */ /* 0x000fea0003800000 */
[----:B0-2---:R-:W-:Y:S01]  /*0e50*/  LEA R6, R3, R2, 0x2 ;  /* 0x0000000203067211 */ /* 0x005fe200078e10ff */
[----:B----4-:R-:W1:Y:S01]  /*0e60*/  LDC.64 R4, c[0x0][0x380] ;  /* 0x0000e000ff047b82 */ /* 0x010e620000000a00 */
[----:B------:R-:W-:-:S03]  /*0e70*/  IMAD.IADD R3, R0, 0x1, R3 ;  /* 0x0000000100037824 */ /* 0x000fc600078e0203 */
[----:B------:R-:W0:Y:S01]  /*0e80*/  LDS R7, [R6] ;  /* 0x0000000006077984 */ /* 0x000e220000000800 */
[----:B-1----:R-:W-:-:S05]  /*0e90*/  IMAD.WIDE R2, R3, 0x4, R4 ;  /* 0x0000000403027825 */ /* 0x002fca00078e0204 */
[----:B0-----:R-:W-:Y:S01]  /*0ea0*/  STG.E desc[UR10][R2.64], R7 ;  /* 0x0000000702007986 */ /* 0x001fe2000c10190a */
[----:B------:R-:W-:Y:S05]  /*0eb0*/  EXIT ;  /* 0x000000000000794d */ /* 0x000fea0003800000 */
.L_x_129:
        /* <DEDUP_REMOVED lines=12> */
.L_x_133:


//--------------------- .nv.shared._Z24top_k_gpu_kernel3_2_origPfiiiS_ --------------------------
	.section	.nv.shared._Z24top_k_gpu_kernel3_2_origPfiiiS_,"aw",@nobits
	.sectionflags	@""
	.align	16
	.zero		1024


//--------------------- .nv.shared.reserved.0     --------------------------
	.section	.nv.shared.reserved.0,"aw",@nobits
	.weak		__nv_reservedSMEM_offset_0_alias
	.size		__nv_reservedSMEM_offset_0_alias, 0, 64
	.other		__nv_reservedSMEM_offset_0_alias,@"STO_CUDA_RESERVED_SHARED STV_DEFAULT"
__nv_reservedSMEM_offset_0_alias:
	.zero		0
	.zero		64


//--------------------- .nv.shared._Z24top_k_gpu_kernel3_1_origPfiiS_ --------------------------
	.section	.nv.shared._Z24top_k_gpu_kernel3_1_origPfiiS_,"aw",@nobits
	.sectionflags	@""
	.align	16
	.zero		1024


//--------------------- .nv.shared._Z19top_k_gpu_kernel3_2PfiiiS_ --------------------------
	.section	.nv.shared._Z19top_k_gpu_kernel3_2PfiiiS_,"aw",@nobits
	.sectionflags	@""
	.align	16
	.zero		1024


//--------------------- .nv.shared._Z19top_k_gpu_kernel3_1PfiiS_ --------------------------
	.section	.nv.shared._Z19top_k_gpu_kernel3_1PfiiS_,"aw",@nobits
	.sectionflags	@""
	.align	16
	.zero		1024


//--------------------- .nv.constant0._Z24top_k_gpu_kernel3_2_origPfiiiS_ --------------------------
	.section	.nv.constant0._Z24top_k_gpu_kernel3_2_origPfiiiS_,"a",@progbits
	.sectionflags	@""
	.align	4
.nv.constant0._Z24top_k_gpu_kernel3_2_origPfiiiS_:
	.zero		928


//--------------------- .nv.constant0._Z24top_k_gpu_kernel3_1_origPfiiS_ --------------------------
	.section	.nv.constant0._Z24top_k_gpu_kernel3_1_origPfiiS_,"a",@progbits
	.sectionflags	@""
	.align	4
.nv.constant0._Z24top_k_gpu_kernel3_1_origPfiiS_:
	.zero		920


//--------------------- .nv.constant0._Z19top_k_gpu_kernel3_2PfiiiS_ --------------------------
	.section	.nv.constant0._Z19top_k_gpu_kernel3_2PfiiiS_,"a",@progbits
	.sectionflags	@""
	.align	4
.nv.constant0._Z19top_k_gpu_kernel3_2PfiiiS_:
	.zero		928


//--------------------- .nv.constant0._Z19top_k_gpu_kernel3_1PfiiS_ --------------------------
	.section	.nv.constant0._Z19top_k_gpu_kernel3_1PfiiS_,"a",@progbits
	.sectionflags	@""
	.align	4
.nv.constant0._Z19top_k_gpu_kernel3_1PfiiS_:
	.zero		920


//--------------------- SYMBOLS --------------------------

	.type		.nv.reservedSmem.offset0,@object
	.size		.nv.reservedSmem.offset0,0x4
	.type		.nv.reservedSmem.cap,@object
	.size		.nv.reservedSmem.cap,0x4
